//
// Generated by NVIDIA NVVM Compiler
//
// Compiler Build ID: CL-36424714
// Cuda compilation tools, release 13.0, V13.0.88
// Based on NVVM 20.0.0
//

.version 9.0
.target sm_100
.address_size 64

	// .globl	_Z9QKTKernelPKfS0_Pfiii

.visible .entry _Z9QKTKernelPKfS0_Pfiii(
	.param .u64 .ptr .align 1 _Z9QKTKernelPKfS0_Pfiii_param_0,
	.param .u64 .ptr .align 1 _Z9QKTKernelPKfS0_Pfiii_param_1,
	.param .u64 .ptr .align 1 _Z9QKTKernelPKfS0_Pfiii_param_2,
	.param .u32 _Z9QKTKernelPKfS0_Pfiii_param_3,
	.param .u32 _Z9QKTKernelPKfS0_Pfiii_param_4,
	.param .u32 _Z9QKTKernelPKfS0_Pfiii_param_5
)
{
	.reg .pred 	%p<13>;
	.reg .b32 	%r<49>;
	.reg .b32 	%f<115>;
	.reg .b64 	%rd<43>;

	ld.param.u64 	%rd11, [_Z9QKTKernelPKfS0_Pfiii_param_0];
	ld.param.u64 	%rd12, [_Z9QKTKernelPKfS0_Pfiii_param_1];
	ld.param.u64 	%rd10, [_Z9QKTKernelPKfS0_Pfiii_param_2];
	ld.param.u32 	%r27, [_Z9QKTKernelPKfS0_Pfiii_param_3];
	ld.param.u32 	%r28, [_Z9QKTKernelPKfS0_Pfiii_param_4];
	ld.param.u32 	%r26, [_Z9QKTKernelPKfS0_Pfiii_param_5];
	cvta.to.global.u64 	%rd1, %rd12;
	cvta.to.global.u64 	%rd2, %rd11;
	mov.u32 	%r29, %ctaid.y;
	mov.u32 	%r30, %ntid.y;
	mov.u32 	%r31, %tid.y;
	mad.lo.s32 	%r1, %r29, %r30, %r31;
	mov.u32 	%r32, %ctaid.x;
	mov.u32 	%r33, %ntid.x;
	mov.u32 	%r34, %tid.x;
	mad.lo.s32 	%r2, %r32, %r33, %r34;
	mul.lo.s32 	%r3, %r28, %r1;
	setp.ge.s32 	%p1, %r1, %r27;
	setp.ge.s32 	%p2, %r2, %r28;
	or.pred  	%p3, %p1, %p2;
	@%p3 bra 	$L__BB0_15;
	setp.lt.s32 	%p4, %r26, 1;
	mov.f32 	%f114, 0f00000000;
	@%p4 bra 	$L__BB0_14;
	mul.lo.s32 	%r4, %r26, %r1;
	mul.lo.s32 	%r5, %r26, %r2;
	and.b32  	%r6, %r26, 15;
	setp.lt.u32 	%p5, %r26, 16;
	mov.f32 	%f114, 0f00000000;
	mov.b32 	%r45, 0;
	@%p5 bra 	$L__BB0_5;
	and.b32  	%r45, %r26, 2147483632;
	neg.s32 	%r43, %r45;
	mul.wide.u32 	%rd13, %r4, 4;
	add.s64 	%rd14, %rd13, %rd2;
	add.s64 	%rd41, %rd14, 32;
	add.s64 	%rd4, %rd1, 32;
	mov.f32 	%f114, 0f00000000;
	mov.u32 	%r42, %r5;
$L__BB0_4:
	.pragma "nounroll";
	mul.wide.s32 	%rd15, %r42, 4;
	add.s64 	%rd16, %rd4, %rd15;
	ld.global.f32 	%f18, [%rd41+-32];
	ld.global.f32 	%f19, [%rd16+-32];
	fma.rn.f32 	%f20, %f18, %f19, %f114;
	ld.global.f32 	%f21, [%rd41+-28];
	ld.global.f32 	%f22, [%rd16+-28];
	fma.rn.f32 	%f23, %f21, %f22, %f20;
	ld.global.f32 	%f24, [%rd41+-24];
	ld.global.f32 	%f25, [%rd16+-24];
	fma.rn.f32 	%f26, %f24, %f25, %f23;
	ld.global.f32 	%f27, [%rd41+-20];
	ld.global.f32 	%f28, [%rd16+-20];
	fma.rn.f32 	%f29, %f27, %f28, %f26;
	ld.global.f32 	%f30, [%rd41+-16];
	ld.global.f32 	%f31, [%rd16+-16];
	fma.rn.f32 	%f32, %f30, %f31, %f29;
	ld.global.f32 	%f33, [%rd41+-12];
	ld.global.f32 	%f34, [%rd16+-12];
	fma.rn.f32 	%f35, %f33, %f34, %f32;
	ld.global.f32 	%f36, [%rd41+-8];
	ld.global.f32 	%f37, [%rd16+-8];
	fma.rn.f32 	%f38, %f36, %f37, %f35;
	ld.global.f32 	%f39, [%rd41+-4];
	ld.global.f32 	%f40, [%rd16+-4];
	fma.rn.f32 	%f41, %f39, %f40, %f38;
	ld.global.f32 	%f42, [%rd41];
	ld.global.f32 	%f43, [%rd16];
	fma.rn.f32 	%f44, %f42, %f43, %f41;
	ld.global.f32 	%f45, [%rd41+4];
	ld.global.f32 	%f46, [%rd16+4];
	fma.rn.f32 	%f47, %f45, %f46, %f44;
	ld.global.f32 	%f48, [%rd41+8];
	ld.global.f32 	%f49, [%rd16+8];
	fma.rn.f32 	%f50, %f48, %f49, %f47;
	ld.global.f32 	%f51, [%rd41+12];
	ld.global.f32 	%f52, [%rd16+12];
	fma.rn.f32 	%f53, %f51, %f52, %f50;
	ld.global.f32 	%f54, [%rd41+16];
	ld.global.f32 	%f55, [%rd16+16];
	fma.rn.f32 	%f56, %f54, %f55, %f53;
	ld.global.f32 	%f57, [%rd41+20];
	ld.global.f32 	%f58, [%rd16+20];
	fma.rn.f32 	%f59, %f57, %f58, %f56;
	ld.global.f32 	%f60, [%rd41+24];
	ld.global.f32 	%f61, [%rd16+24];
	fma.rn.f32 	%f62, %f60, %f61, %f59;
	ld.global.f32 	%f63, [%rd41+28];
	ld.global.f32 	%f64, [%rd16+28];
	fma.rn.f32 	%f114, %f63, %f64, %f62;
	add.s32 	%r43, %r43, 16;
	add.s64 	%rd41, %rd41, 64;
	add.s32 	%r42, %r42, 16;
	setp.ne.s32 	%p6, %r43, 0;
	@%p6 bra 	$L__BB0_4;
$L__BB0_5:
	setp.eq.s32 	%p7, %r6, 0;
	@%p7 bra 	$L__BB0_14;
	and.b32  	%r14, %r26, 7;
	setp.lt.u32 	%p8, %r6, 8;
	@%p8 bra 	$L__BB0_8;
	add.s32 	%r36, %r45, %r4;
	mul.wide.u32 	%rd17, %r36, 4;
	add.s64 	%rd18, %rd2, %rd17;
	ld.global.f32 	%f66, [%rd18];
	add.s32 	%r37, %r45, %r5;
	mul.wide.s32 	%rd19, %r37, 4;
	add.s64 	%rd20, %rd1, %rd19;
	ld.global.f32 	%f67, [%rd20];
	fma.rn.f32 	%f68, %f66, %f67, %f114;
	cvt.u64.u32 	%rd21, %r4;
	cvt.u64.u32 	%rd22, %r45;
	add.s64 	%rd23, %rd22, %rd21;
	shl.b64 	%rd24, %rd23, 2;
	add.s64 	%rd25, %rd2, %rd24;
	ld.global.f32 	%f69, [%rd25+4];
	ld.global.f32 	%f70, [%rd20+4];
	fma.rn.f32 	%f71, %f69, %f70, %f68;
	ld.global.f32 	%f72, [%rd25+8];
	ld.global.f32 	%f73, [%rd20+8];
	fma.rn.f32 	%f74, %f72, %f73, %f71;
	ld.global.f32 	%f75, [%rd25+12];
	ld.global.f32 	%f76, [%rd20+12];
	fma.rn.f32 	%f77, %f75, %f76, %f74;
	ld.global.f32 	%f78, [%rd25+16];
	ld.global.f32 	%f79, [%rd20+16];
	fma.rn.f32 	%f80, %f78, %f79, %f77;
	ld.global.f32 	%f81, [%rd25+20];
	ld.global.f32 	%f82, [%rd20+20];
	fma.rn.f32 	%f83, %f81, %f82, %f80;
	ld.global.f32 	%f84, [%rd25+24];
	ld.global.f32 	%f85, [%rd20+24];
	fma.rn.f32 	%f86, %f84, %f85, %f83;
	ld.global.f32 	%f87, [%rd25+28];
	ld.global.f32 	%f88, [%rd20+28];
	fma.rn.f32 	%f114, %f87, %f88, %f86;
	add.s32 	%r45, %r45, 8;
$L__BB0_8:
	setp.eq.s32 	%p9, %r14, 0;
	@%p9 bra 	$L__BB0_14;
	and.b32  	%r17, %r26, 3;
	setp.lt.u32 	%p10, %r14, 4;
	@%p10 bra 	$L__BB0_11;
	add.s32 	%r38, %r45, %r4;
	mul.wide.u32 	%rd26, %r38, 4;
	add.s64 	%rd27, %rd2, %rd26;
	ld.global.f32 	%f90, [%rd27];
	add.s32 	%r39, %r45, %r5;
	mul.wide.s32 	%rd28, %r39, 4;
	add.s64 	%rd29, %rd1, %rd28;
	ld.global.f32 	%f91, [%rd29];
	fma.rn.f32 	%f92, %f90, %f91, %f114;
	cvt.u64.u32 	%rd30, %r4;
	cvt.u64.u32 	%rd31, %r45;
	add.s64 	%rd32, %rd31, %rd30;
	shl.b64 	%rd33, %rd32, 2;
	add.s64 	%rd34, %rd2, %rd33;
	ld.global.f32 	%f93, [%rd34+4];
	ld.global.f32 	%f94, [%rd29+4];
	fma.rn.f32 	%f95, %f93, %f94, %f92;
	ld.global.f32 	%f96, [%rd34+8];
	ld.global.f32 	%f97, [%rd29+8];
	fma.rn.f32 	%f98, %f96, %f97, %f95;
	ld.global.f32 	%f99, [%rd34+12];
	ld.global.f32 	%f100, [%rd29+12];
	fma.rn.f32 	%f114, %f99, %f100, %f98;
	add.s32 	%r45, %r45, 4;
$L__BB0_11:
	setp.eq.s32 	%p11, %r17, 0;
	@%p11 bra 	$L__BB0_14;
	add.s32 	%r48, %r45, %r5;
	add.s32 	%r40, %r45, %r4;
	mul.wide.u32 	%rd35, %r40, 4;
	add.s64 	%rd42, %rd2, %rd35;
	neg.s32 	%r47, %r17;
$L__BB0_13:
	.pragma "nounroll";
	mul.wide.s32 	%rd36, %r48, 4;
	add.s64 	%rd37, %rd1, %rd36;
	ld.global.f32 	%f101, [%rd42];
	ld.global.f32 	%f102, [%rd37];
	fma.rn.f32 	%f114, %f101, %f102, %f114;
	add.s32 	%r48, %r48, 1;
	add.s64 	%rd42, %rd42, 4;
	add.s32 	%r47, %r47, 1;
	setp.ne.s32 	%p12, %r47, 0;
	@%p12 bra 	$L__BB0_13;
$L__BB0_14:
	cvt.rn.f32.s32 	%f103, %r26;
	sqrt.rn.f32 	%f104, %f103;
	div.rn.f32 	%f105, %f114, %f104;
	add.s32 	%r41, %r3, %r2;
	cvta.to.global.u64 	%rd38, %rd10;
	mul.wide.s32 	%rd39, %r41, 4;
	add.s64 	%rd40, %rd38, %rd39;
	st.global.f32 	[%rd40], %f105;
$L__BB0_15:
	ret;

}
	// .globl	_Z13SoftmaxKernelPKfPfii
.visible .entry _Z13SoftmaxKernelPKfPfii(
	.param .u64 .ptr .align 1 _Z13SoftmaxKernelPKfPfii_param_0,
	.param .u64 .ptr .align 1 _Z13SoftmaxKernelPKfPfii_param_1,
	.param .u32 _Z13SoftmaxKernelPKfPfii_param_2,
	.param .u32 _Z13SoftmaxKernelPKfPfii_param_3
)
{
	.reg .pred 	%p<29>;
	.reg .b32 	%r<123>;
	.reg .b32 	%f<366>;
	.reg .b64 	%rd<37>;

	ld.param.u64 	%rd7, [_Z13SoftmaxKernelPKfPfii_param_0];
	ld.param.u64 	%rd8, [_Z13SoftmaxKernelPKfPfii_param_1];
	ld.param.u32 	%r59, [_Z13SoftmaxKernelPKfPfii_param_2];
	ld.param.u32 	%r58, [_Z13SoftmaxKernelPKfPfii_param_3];
	cvta.to.global.u64 	%rd1, %rd7;
	cvta.to.global.u64 	%rd2, %rd8;
	mov.u32 	%r60, %ctaid.x;
	mov.u32 	%r61, %ntid.x;
	mov.u32 	%r62, %tid.x;
	mad.lo.s32 	%r1, %r60, %r61, %r62;
	setp.ge.s32 	%p1, %r1, %r59;
	@%p1 bra 	$L__BB1_39;
	setp.lt.s32 	%p2, %r58, 1;
	mov.f32 	%f356, 0fFF800000;
	@%p2 bra 	$L__BB1_14;
	mul.lo.s32 	%r2, %r58, %r1;
	and.b32  	%r3, %r58, 15;
	setp.lt.u32 	%p3, %r58, 16;
	mov.f32 	%f356, 0fFF800000;
	mov.b32 	%r104, 0;
	@%p3 bra 	$L__BB1_5;
	and.b32  	%r104, %r58, 2147483632;
	neg.s32 	%r110, %r104;
	add.s64 	%rd3, %rd1, 32;
	mov.f32 	%f356, 0fFF800000;
	mov.u32 	%r109, %r2;
$L__BB1_4:
	.pragma "nounroll";
	mul.wide.s32 	%rd9, %r109, 4;
	add.s64 	%rd10, %rd3, %rd9;
	ld.global.f32 	%f30, [%rd10+-32];
	max.f32 	%f31, %f356, %f30;
	ld.global.f32 	%f32, [%rd10+-28];
	max.f32 	%f33, %f31, %f32;
	ld.global.f32 	%f34, [%rd10+-24];
	max.f32 	%f35, %f33, %f34;
	ld.global.f32 	%f36, [%rd10+-20];
	max.f32 	%f37, %f35, %f36;
	ld.global.f32 	%f38, [%rd10+-16];
	max.f32 	%f39, %f37, %f38;
	ld.global.f32 	%f40, [%rd10+-12];
	max.f32 	%f41, %f39, %f40;
	ld.global.f32 	%f42, [%rd10+-8];
	max.f32 	%f43, %f41, %f42;
	ld.global.f32 	%f44, [%rd10+-4];
	max.f32 	%f45, %f43, %f44;
	ld.global.f32 	%f46, [%rd10];
	max.f32 	%f47, %f45, %f46;
	ld.global.f32 	%f48, [%rd10+4];
	max.f32 	%f49, %f47, %f48;
	ld.global.f32 	%f50, [%rd10+8];
	max.f32 	%f51, %f49, %f50;
	ld.global.f32 	%f52, [%rd10+12];
	max.f32 	%f53, %f51, %f52;
	ld.global.f32 	%f54, [%rd10+16];
	max.f32 	%f55, %f53, %f54;
	ld.global.f32 	%f56, [%rd10+20];
	max.f32 	%f57, %f55, %f56;
	ld.global.f32 	%f58, [%rd10+24];
	max.f32 	%f59, %f57, %f58;
	ld.global.f32 	%f60, [%rd10+28];
	max.f32 	%f356, %f59, %f60;
	add.s32 	%r110, %r110, 16;
	add.s32 	%r109, %r109, 16;
	setp.eq.s32 	%p4, %r110, 0;
	@%p4 bra 	$L__BB1_5;
	bra.uni 	$L__BB1_4;
$L__BB1_5:
	setp.eq.s32 	%p5, %r3, 0;
	@%p5 bra 	$L__BB1_14;
	and.b32  	%r7, %r58, 7;
	setp.lt.u32 	%p6, %r3, 8;
	@%p6 bra 	$L__BB1_8;
	add.s32 	%r64, %r104, %r2;
	mul.wide.s32 	%rd11, %r64, 4;
	add.s64 	%rd12, %rd1, %rd11;
	ld.global.f32 	%f62, [%rd12];
	max.f32 	%f63, %f356, %f62;
	ld.global.f32 	%f64, [%rd12+4];
	max.f32 	%f65, %f63, %f64;
	ld.global.f32 	%f66, [%rd12+8];
	max.f32 	%f67, %f65, %f66;
	ld.global.f32 	%f68, [%rd12+12];
	max.f32 	%f69, %f67, %f68;
	ld.global.f32 	%f70, [%rd12+16];
	max.f32 	%f71, %f69, %f70;
	ld.global.f32 	%f72, [%rd12+20];
	max.f32 	%f73, %f71, %f72;
	ld.global.f32 	%f74, [%rd12+24];
	max.f32 	%f75, %f73, %f74;
	ld.global.f32 	%f76, [%rd12+28];
	max.f32 	%f356, %f75, %f76;
	add.s32 	%r104, %r104, 8;
$L__BB1_8:
	setp.eq.s32 	%p7, %r7, 0;
	@%p7 bra 	$L__BB1_14;
	and.b32  	%r10, %r58, 3;
	setp.lt.u32 	%p8, %r7, 4;
	@%p8 bra 	$L__BB1_11;
	add.s32 	%r65, %r104, %r2;
	mul.wide.s32 	%rd13, %r65, 4;
	add.s64 	%rd14, %rd1, %rd13;
	ld.global.f32 	%f78, [%rd14];
	max.f32 	%f79, %f356, %f78;
	ld.global.f32 	%f80, [%rd14+4];
	max.f32 	%f81, %f79, %f80;
	ld.global.f32 	%f82, [%rd14+8];
	max.f32 	%f83, %f81, %f82;
	ld.global.f32 	%f84, [%rd14+12];
	max.f32 	%f356, %f83, %f84;
	add.s32 	%r104, %r104, 4;
$L__BB1_11:
	setp.eq.s32 	%p9, %r10, 0;
	@%p9 bra 	$L__BB1_14;
	add.s32 	%r108, %r104, %r2;
	neg.s32 	%r107, %r10;
$L__BB1_13:
	.pragma "nounroll";
	mul.wide.s32 	%rd15, %r108, 4;
	add.s64 	%rd16, %rd1, %rd15;
	ld.global.f32 	%f85, [%rd16];
	max.f32 	%f356, %f356, %f85;
	add.s32 	%r108, %r108, 1;
	add.s32 	%r107, %r107, 1;
	setp.ne.s32 	%p10, %r107, 0;
	@%p10 bra 	$L__BB1_13;
$L__BB1_14:
	setp.lt.s32 	%p11, %r58, 1;
	mov.f32 	%f364, 0f00000000;
	@%p11 bra 	$L__BB1_26;
	mul.lo.s32 	%r19, %r58, %r1;
	and.b32  	%r20, %r58, 7;
	setp.lt.u32 	%p12, %r58, 8;
	mov.f32 	%f364, 0f00000000;
	mov.b32 	%r111, 0;
	@%p12 bra 	$L__BB1_18;
	and.b32  	%r111, %r58, 2147483640;
	neg.s32 	%r115, %r111;
	add.s64 	%rd4, %rd1, 16;
	add.s64 	%rd5, %rd2, 16;
	mov.f32 	%f364, 0f00000000;
	mov.u32 	%r114, %r19;
$L__BB1_17:
	.pragma "nounroll";
	mul.wide.s32 	%rd17, %r114, 4;
	add.s64 	%rd18, %rd4, %rd17;
	add.s64 	%rd19, %rd5, %rd17;
	ld.global.f32 	%f90, [%rd18+-16];
	sub.f32 	%f91, %f90, %f356;
	fma.rn.f32 	%f92, %f91, 0f3BBB989D, 0f3F000000;
	cvt.sat.f32.f32 	%f93, %f92;
	mov.f32 	%f94, 0f4B400001;
	mov.f32 	%f95, 0f437C0000;
	fma.rm.f32 	%f96, %f93, %f95, %f94;
	add.f32 	%f97, %f96, 0fCB40007F;
	neg.f32 	%f98, %f97;
	fma.rn.f32 	%f99, %f91, 0f3FB8AA3B, %f98;
	fma.rn.f32 	%f100, %f91, 0f32A57060, %f99;
	mov.b32 	%r67, %f96;
	shl.b32 	%r68, %r67, 23;
	mov.b32 	%f101, %r68;
	ex2.approx.ftz.f32 	%f102, %f100;
	mul.f32 	%f103, %f102, %f101;
	st.global.f32 	[%rd19+-16], %f103;
	add.f32 	%f104, %f364, %f103;
	ld.global.f32 	%f105, [%rd18+-12];
	sub.f32 	%f106, %f105, %f356;
	fma.rn.f32 	%f107, %f106, 0f3BBB989D, 0f3F000000;
	cvt.sat.f32.f32 	%f108, %f107;
	fma.rm.f32 	%f109, %f108, %f95, %f94;
	add.f32 	%f110, %f109, 0fCB40007F;
	neg.f32 	%f111, %f110;
	fma.rn.f32 	%f112, %f106, 0f3FB8AA3B, %f111;
	fma.rn.f32 	%f113, %f106, 0f32A57060, %f112;
	mov.b32 	%r69, %f109;
	shl.b32 	%r70, %r69, 23;
	mov.b32 	%f114, %r70;
	ex2.approx.ftz.f32 	%f115, %f113;
	mul.f32 	%f116, %f115, %f114;
	st.global.f32 	[%rd19+-12], %f116;
	add.f32 	%f117, %f104, %f116;
	ld.global.f32 	%f118, [%rd18+-8];
	sub.f32 	%f119, %f118, %f356;
	fma.rn.f32 	%f120, %f119, 0f3BBB989D, 0f3F000000;
	cvt.sat.f32.f32 	%f121, %f120;
	fma.rm.f32 	%f122, %f121, %f95, %f94;
	add.f32 	%f123, %f122, 0fCB40007F;
	neg.f32 	%f124, %f123;
	fma.rn.f32 	%f125, %f119, 0f3FB8AA3B, %f124;
	fma.rn.f32 	%f126, %f119, 0f32A57060, %f125;
	mov.b32 	%r71, %f122;
	shl.b32 	%r72, %r71, 23;
	mov.b32 	%f127, %r72;
	ex2.approx.ftz.f32 	%f128, %f126;
	mul.f32 	%f129, %f128, %f127;
	st.global.f32 	[%rd19+-8], %f129;
	add.f32 	%f130, %f117, %f129;
	ld.global.f32 	%f131, [%rd18+-4];
	sub.f32 	%f132, %f131, %f356;
	fma.rn.f32 	%f133, %f132, 0f3BBB989D, 0f3F000000;
	cvt.sat.f32.f32 	%f134, %f133;
	fma.rm.f32 	%f135, %f134, %f95, %f94;
	add.f32 	%f136, %f135, 0fCB40007F;
	neg.f32 	%f137, %f136;
	fma.rn.f32 	%f138, %f132, 0f3FB8AA3B, %f137;
	fma.rn.f32 	%f139, %f132, 0f32A57060, %f138;
	mov.b32 	%r73, %f135;
	shl.b32 	%r74, %r73, 23;
	mov.b32 	%f140, %r74;
	ex2.approx.ftz.f32 	%f141, %f139;
	mul.f32 	%f142, %f141, %f140;
	st.global.f32 	[%rd19+-4], %f142;
	add.f32 	%f143, %f130, %f142;
	ld.global.f32 	%f144, [%rd18];
	sub.f32 	%f145, %f144, %f356;
	fma.rn.f32 	%f146, %f145, 0f3BBB989D, 0f3F000000;
	cvt.sat.f32.f32 	%f147, %f146;
	fma.rm.f32 	%f148, %f147, %f95, %f94;
	add.f32 	%f149, %f148, 0fCB40007F;
	neg.f32 	%f150, %f149;
	fma.rn.f32 	%f151, %f145, 0f3FB8AA3B, %f150;
	fma.rn.f32 	%f152, %f145, 0f32A57060, %f151;
	mov.b32 	%r75, %f148;
	shl.b32 	%r76, %r75, 23;
	mov.b32 	%f153, %r76;
	ex2.approx.ftz.f32 	%f154, %f152;
	mul.f32 	%f155, %f154, %f153;
	st.global.f32 	[%rd19], %f155;
	add.f32 	%f156, %f143, %f155;
	ld.global.f32 	%f157, [%rd18+4];
	sub.f32 	%f158, %f157, %f356;
	fma.rn.f32 	%f159, %f158, 0f3BBB989D, 0f3F000000;
	cvt.sat.f32.f32 	%f160, %f159;
	fma.rm.f32 	%f161, %f160, %f95, %f94;
	add.f32 	%f162, %f161, 0fCB40007F;
	neg.f32 	%f163, %f162;
	fma.rn.f32 	%f164, %f158, 0f3FB8AA3B, %f163;
	fma.rn.f32 	%f165, %f158, 0f32A57060, %f164;
	mov.b32 	%r77, %f161;
	shl.b32 	%r78, %r77, 23;
	mov.b32 	%f166, %r78;
	ex2.approx.ftz.f32 	%f167, %f165;
	mul.f32 	%f168, %f167, %f166;
	st.global.f32 	[%rd19+4], %f168;
	add.f32 	%f169, %f156, %f168;
	ld.global.f32 	%f170, [%rd18+8];
	sub.f32 	%f171, %f170, %f356;
	fma.rn.f32 	%f172, %f171, 0f3BBB989D, 0f3F000000;
	cvt.sat.f32.f32 	%f173, %f172;
	fma.rm.f32 	%f174, %f173, %f95, %f94;
	add.f32 	%f175, %f174, 0fCB40007F;
	neg.f32 	%f176, %f175;
	fma.rn.f32 	%f177, %f171, 0f3FB8AA3B, %f176;
	fma.rn.f32 	%f178, %f171, 0f32A57060, %f177;
	mov.b32 	%r79, %f174;
	shl.b32 	%r80, %r79, 23;
	mov.b32 	%f179, %r80;
	ex2.approx.ftz.f32 	%f180, %f178;
	mul.f32 	%f181, %f180, %f179;
	st.global.f32 	[%rd19+8], %f181;
	add.f32 	%f182, %f169, %f181;
	ld.global.f32 	%f183, [%rd18+12];
	sub.f32 	%f184, %f183, %f356;
	fma.rn.f32 	%f185, %f184, 0f3BBB989D, 0f3F000000;
	cvt.sat.f32.f32 	%f186, %f185;
	fma.rm.f32 	%f187, %f186, %f95, %f94;
	add.f32 	%f188, %f187, 0fCB40007F;
	neg.f32 	%f189, %f188;
	fma.rn.f32 	%f190, %f184, 0f3FB8AA3B, %f189;
	fma.rn.f32 	%f191, %f184, 0f32A57060, %f190;
	mov.b32 	%r81, %f187;
	shl.b32 	%r82, %r81, 23;
	mov.b32 	%f192, %r82;
	ex2.approx.ftz.f32 	%f193, %f191;
	mul.f32 	%f194, %f193, %f192;
	st.global.f32 	[%rd19+12], %f194;
	add.f32 	%f364, %f182, %f194;
	add.s32 	%r115, %r115, 8;
	add.s32 	%r114, %r114, 8;
	setp.eq.s32 	%p13, %r115, 0;
	@%p13 bra 	$L__BB1_18;
	bra.uni 	$L__BB1_17;
$L__BB1_18:
	setp.eq.s32 	%p14, %r20, 0;
	@%p14 bra 	$L__BB1_26;
	and.b32  	%r28, %r58, 3;
	setp.lt.u32 	%p15, %r20, 4;
	@%p15 bra 	$L__BB1_21;
	add.s32 	%r83, %r111, %r19;
	mul.wide.s32 	%rd20, %r83, 4;
	add.s64 	%rd21, %rd1, %rd20;
	ld.global.f32 	%f196, [%rd21];
	sub.f32 	%f197, %f196, %f356;
	fma.rn.f32 	%f198, %f197, 0f3BBB989D, 0f3F000000;
	cvt.sat.f32.f32 	%f199, %f198;
	mov.f32 	%f200, 0f4B400001;
	mov.f32 	%f201, 0f437C0000;
	fma.rm.f32 	%f202, %f199, %f201, %f200;
	add.f32 	%f203, %f202, 0fCB40007F;
	neg.f32 	%f204, %f203;
	fma.rn.f32 	%f205, %f197, 0f3FB8AA3B, %f204;
	fma.rn.f32 	%f206, %f197, 0f32A57060, %f205;
	mov.b32 	%r84, %f202;
	shl.b32 	%r85, %r84, 23;
	mov.b32 	%f207, %r85;
	ex2.approx.ftz.f32 	%f208, %f206;
	mul.f32 	%f209, %f208, %f207;
	add.s64 	%rd22, %rd2, %rd20;
	st.global.f32 	[%rd22], %f209;
	add.f32 	%f210, %f364, %f209;
	ld.global.f32 	%f211, [%rd21+4];
	sub.f32 	%f212, %f211, %f356;
	fma.rn.f32 	%f213, %f212, 0f3BBB989D, 0f3F000000;
	cvt.sat.f32.f32 	%f214, %f213;
	fma.rm.f32 	%f215, %f214, %f201, %f200;
	add.f32 	%f216, %f215, 0fCB40007F;
	neg.f32 	%f217, %f216;
	fma.rn.f32 	%f218, %f212, 0f3FB8AA3B, %f217;
	fma.rn.f32 	%f219, %f212, 0f32A57060, %f218;
	mov.b32 	%r86, %f215;
	shl.b32 	%r87, %r86, 23;
	mov.b32 	%f220, %r87;
	ex2.approx.ftz.f32 	%f221, %f219;
	mul.f32 	%f222, %f221, %f220;
	st.global.f32 	[%rd22+4], %f222;
	add.f32 	%f223, %f210, %f222;
	ld.global.f32 	%f224, [%rd21+8];
	sub.f32 	%f225, %f224, %f356;
	fma.rn.f32 	%f226, %f225, 0f3BBB989D, 0f3F000000;
	cvt.sat.f32.f32 	%f227, %f226;
	fma.rm.f32 	%f228, %f227, %f201, %f200;
	add.f32 	%f229, %f228, 0fCB40007F;
	neg.f32 	%f230, %f229;
	fma.rn.f32 	%f231, %f225, 0f3FB8AA3B, %f230;
	fma.rn.f32 	%f232, %f225, 0f32A57060, %f231;
	mov.b32 	%r88, %f228;
	shl.b32 	%r89, %r88, 23;
	mov.b32 	%f233, %r89;
	ex2.approx.ftz.f32 	%f234, %f232;
	mul.f32 	%f235, %f234, %f233;
	st.global.f32 	[%rd22+8], %f235;
	add.f32 	%f236, %f223, %f235;
	ld.global.f32 	%f237, [%rd21+12];
	sub.f32 	%f238, %f237, %f356;
	fma.rn.f32 	%f239, %f238, 0f3BBB989D, 0f3F000000;
	cvt.sat.f32.f32 	%f240, %f239;
	fma.rm.f32 	%f241, %f240, %f201, %f200;
	add.f32 	%f242, %f241, 0fCB40007F;
	neg.f32 	%f243, %f242;
	fma.rn.f32 	%f244, %f238, 0f3FB8AA3B, %f243;
	fma.rn.f32 	%f245, %f238, 0f32A57060, %f244;
	mov.b32 	%r90, %f241;
	shl.b32 	%r91, %r90, 23;
	mov.b32 	%f246, %r91;
	ex2.approx.ftz.f32 	%f247, %f245;
	mul.f32 	%f248, %f247, %f246;
	st.global.f32 	[%rd22+12], %f248;
	add.f32 	%f364, %f236, %f248;
	add.s32 	%r111, %r111, 4;
$L__BB1_21:
	setp.eq.s32 	%p16, %r28, 0;
	@%p16 bra 	$L__BB1_26;
	setp.eq.s32 	%p17, %r28, 1;
	@%p17 bra 	$L__BB1_24;
	add.s32 	%r92, %r111, %r19;
	mul.wide.s32 	%rd23, %r92, 4;
	add.s64 	%rd24, %rd1, %rd23;
	ld.global.f32 	%f250, [%rd24];
	sub.f32 	%f251, %f250, %f356;
	fma.rn.f32 	%f252, %f251, 0f3BBB989D, 0f3F000000;
	cvt.sat.f32.f32 	%f253, %f252;
	mov.f32 	%f254, 0f4B400001;
	mov.f32 	%f255, 0f437C0000;
	fma.rm.f32 	%f256, %f253, %f255, %f254;
	add.f32 	%f257, %f256, 0fCB40007F;
	neg.f32 	%f258, %f257;
	fma.rn.f32 	%f259, %f251, 0f3FB8AA3B, %f258;
	fma.rn.f32 	%f260, %f251, 0f32A57060, %f259;
	mov.b32 	%r93, %f256;
	shl.b32 	%r94, %r93, 23;
	mov.b32 	%f261, %r94;
	ex2.approx.ftz.f32 	%f262, %f260;
	mul.f32 	%f263, %f262, %f261;
	add.s64 	%rd25, %rd2, %rd23;
	st.global.f32 	[%rd25], %f263;
	add.f32 	%f264, %f364, %f263;
	ld.global.f32 	%f265, [%rd24+4];
	sub.f32 	%f266, %f265, %f356;
	fma.rn.f32 	%f267, %f266, 0f3BBB989D, 0f3F000000;
	cvt.sat.f32.f32 	%f268, %f267;
	fma.rm.f32 	%f269, %f268, %f255, %f254;
	add.f32 	%f270, %f269, 0fCB40007F;
	neg.f32 	%f271, %f270;
	fma.rn.f32 	%f272, %f266, 0f3FB8AA3B, %f271;
	fma.rn.f32 	%f273, %f266, 0f32A57060, %f272;
	mov.b32 	%r95, %f269;
	shl.b32 	%r96, %r95, 23;
	mov.b32 	%f274, %r96;
	ex2.approx.ftz.f32 	%f275, %f273;
	mul.f32 	%f276, %f275, %f274;
	st.global.f32 	[%rd25+4], %f276;
	add.f32 	%f364, %f264, %f276;
	add.s32 	%r111, %r111, 2;
$L__BB1_24:
	and.b32  	%r97, %r58, 1;
	setp.eq.b32 	%p18, %r97, 1;
	not.pred 	%p19, %p18;
	@%p19 bra 	$L__BB1_26;
	add.s32 	%r98, %r111, %r19;
	mul.wide.s32 	%rd26, %r98, 4;
	add.s64 	%rd27, %rd1, %rd26;
	ld.global.f32 	%f277, [%rd27];
	sub.f32 	%f278, %f277, %f356;
	fma.rn.f32 	%f279, %f278, 0f3BBB989D, 0f3F000000;
	cvt.sat.f32.f32 	%f280, %f279;
	mov.f32 	%f281, 0f4B400001;
	mov.f32 	%f282, 0f437C0000;
	fma.rm.f32 	%f283, %f280, %f282, %f281;
	add.f32 	%f284, %f283, 0fCB40007F;
	neg.f32 	%f285, %f284;
	fma.rn.f32 	%f286, %f278, 0f3FB8AA3B, %f285;
	fma.rn.f32 	%f287, %f278, 0f32A57060, %f286;
	mov.b32 	%r99, %f283;
	shl.b32 	%r100, %r99, 23;
	mov.b32 	%f288, %r100;
	ex2.approx.ftz.f32 	%f289, %f287;
	mul.f32 	%f290, %f289, %f288;
	add.s64 	%rd28, %rd2, %rd26;
	st.global.f32 	[%rd28], %f290;
	add.f32 	%f364, %f364, %f290;
$L__BB1_26:
	setp.lt.s32 	%p20, %r58, 1;
	@%p20 bra 	$L__BB1_39;
	mul.lo.s32 	%r33, %r58, %r1;
	and.b32  	%r34, %r58, 15;
	setp.lt.u32 	%p21, %r58, 16;
	mov.b32 	%r118, 0;
	@%p21 bra 	$L__BB1_30;
	and.b32  	%r118, %r58, 2147483632;
	neg.s32 	%r117, %r118;
	add.s64 	%rd6, %rd2, 32;
	mov.u32 	%r116, %r33;
$L__BB1_29:
	.pragma "nounroll";
	mul.wide.s32 	%rd29, %r116, 4;
	add.s64 	%rd30, %rd6, %rd29;
	ld.global.f32 	%f291, [%rd30+-32];
	div.rn.f32 	%f292, %f291, %f364;
	st.global.f32 	[%rd30+-32], %f292;
	ld.global.f32 	%f293, [%rd30+-28];
	div.rn.f32 	%f294, %f293, %f364;
	st.global.f32 	[%rd30+-28], %f294;
	ld.global.f32 	%f295, [%rd30+-24];
	div.rn.f32 	%f296, %f295, %f364;
	st.global.f32 	[%rd30+-24], %f296;
	ld.global.f32 	%f297, [%rd30+-20];
	div.rn.f32 	%f298, %f297, %f364;
	st.global.f32 	[%rd30+-20], %f298;
	ld.global.f32 	%f299, [%rd30+-16];
	div.rn.f32 	%f300, %f299, %f364;
	st.global.f32 	[%rd30+-16], %f300;
	ld.global.f32 	%f301, [%rd30+-12];
	div.rn.f32 	%f302, %f301, %f364;
	st.global.f32 	[%rd30+-12], %f302;
	ld.global.f32 	%f303, [%rd30+-8];
	div.rn.f32 	%f304, %f303, %f364;
	st.global.f32 	[%rd30+-8], %f304;
	ld.global.f32 	%f305, [%rd30+-4];
	div.rn.f32 	%f306, %f305, %f364;
	st.global.f32 	[%rd30+-4], %f306;
	ld.global.f32 	%f307, [%rd30];
	div.rn.f32 	%f308, %f307, %f364;
	st.global.f32 	[%rd30], %f308;
	ld.global.f32 	%f309, [%rd30+4];
	div.rn.f32 	%f310, %f309, %f364;
	st.global.f32 	[%rd30+4], %f310;
	ld.global.f32 	%f311, [%rd30+8];
	div.rn.f32 	%f312, %f311, %f364;
	st.global.f32 	[%rd30+8], %f312;
	ld.global.f32 	%f313, [%rd30+12];
	div.rn.f32 	%f314, %f313, %f364;
	st.global.f32 	[%rd30+12], %f314;
	ld.global.f32 	%f315, [%rd30+16];
	div.rn.f32 	%f316, %f315, %f364;
	st.global.f32 	[%rd30+16], %f316;
	ld.global.f32 	%f317, [%rd30+20];
	div.rn.f32 	%f318, %f317, %f364;
	st.global.f32 	[%rd30+20], %f318;
	ld.global.f32 	%f319, [%rd30+24];
	div.rn.f32 	%f320, %f319, %f364;
	st.global.f32 	[%rd30+24], %f320;
	ld.global.f32 	%f321, [%rd30+28];
	div.rn.f32 	%f322, %f321, %f364;
	st.global.f32 	[%rd30+28], %f322;
	add.s32 	%r117, %r117, 16;
	add.s32 	%r116, %r116, 16;
	setp.ne.s32 	%p22, %r117, 0;
	@%p22 bra 	$L__BB1_29;
$L__BB1_30:
	setp.eq.s32 	%p23, %r34, 0;
	@%p23 bra 	$L__BB1_39;
	and.b32  	%r46, %r58, 7;
	setp.lt.u32 	%p24, %r34, 8;
	@%p24 bra 	$L__BB1_33;
	add.s32 	%r102, %r118, %r33;
	mul.wide.s32 	%rd31, %r102, 4;
	add.s64 	%rd32, %rd2, %rd31;
	ld.global.f32 	%f323, [%rd32];
	div.rn.f32 	%f324, %f323, %f364;
	st.global.f32 	[%rd32], %f324;
	ld.global.f32 	%f325, [%rd32+4];
	div.rn.f32 	%f326, %f325, %f364;
	st.global.f32 	[%rd32+4], %f326;
	ld.global.f32 	%f327, [%rd32+8];
	div.rn.f32 	%f328, %f327, %f364;
	st.global.f32 	[%rd32+8], %f328;
	ld.global.f32 	%f329, [%rd32+12];
	div.rn.f32 	%f330, %f329, %f364;
	st.global.f32 	[%rd32+12], %f330;
	ld.global.f32 	%f331, [%rd32+16];
	div.rn.f32 	%f332, %f331, %f364;
	st.global.f32 	[%rd32+16], %f332;
	ld.global.f32 	%f333, [%rd32+20];
	div.rn.f32 	%f334, %f333, %f364;
	st.global.f32 	[%rd32+20], %f334;
	ld.global.f32 	%f335, [%rd32+24];
	div.rn.f32 	%f336, %f335, %f364;
	st.global.f32 	[%rd32+24], %f336;
	ld.global.f32 	%f337, [%rd32+28];
	div.rn.f32 	%f338, %f337, %f364;
	st.global.f32 	[%rd32+28], %f338;
	add.s32 	%r118, %r118, 8;
$L__BB1_33:
	setp.eq.s32 	%p25, %r46, 0;
	@%p25 bra 	$L__BB1_39;
	and.b32  	%r49, %r58, 3;
	setp.lt.u32 	%p26, %r46, 4;
	@%p26 bra 	$L__BB1_36;
	add.s32 	%r103, %r118, %r33;
	mul.wide.s32 	%rd33, %r103, 4;
	add.s64 	%rd34, %rd2, %rd33;
	ld.global.f32 	%f339, [%rd34];
	div.rn.f32 	%f340, %f339, %f364;
	st.global.f32 	[%rd34], %f340;
	ld.global.f32 	%f341, [%rd34+4];
	div.rn.f32 	%f342, %f341, %f364;
	st.global.f32 	[%rd34+4], %f342;
	ld.global.f32 	%f343, [%rd34+8];
	div.rn.f32 	%f344, %f343, %f364;
	st.global.f32 	[%rd34+8], %f344;
	ld.global.f32 	%f345, [%rd34+12];
	div.rn.f32 	%f346, %f345, %f364;
	st.global.f32 	[%rd34+12], %f346;
	add.s32 	%r118, %r118, 4;
$L__BB1_36:
	setp.eq.s32 	%p27, %r49, 0;
	@%p27 bra 	$L__BB1_39;
	add.s32 	%r122, %r118, %r33;
	neg.s32 	%r121, %r49;
$L__BB1_38:
	.pragma "nounroll";
	mul.wide.s32 	%rd35, %r122, 4;
	add.s64 	%rd36, %rd2, %rd35;
	ld.global.f32 	%f347, [%rd36];
	div.rn.f32 	%f348, %f347, %f364;
	st.global.f32 	[%rd36], %f348;
	add.s32 	%r122, %r122, 1;
	add.s32 	%r121, %r121, 1;
	setp.ne.s32 	%p28, %r121, 0;
	@%p28 bra 	$L__BB1_38;
$L__BB1_39:
	ret;

}
	// .globl	_Z8SVKernelPKfS0_Pfiii
.visible .entry _Z8SVKernelPKfS0_Pfiii(
	.param .u64 .ptr .align 1 _Z8SVKernelPKfS0_Pfiii_param_0,
	.param .u64 .ptr .align 1 _Z8SVKernelPKfS0_Pfiii_param_1,
	.param .u64 .ptr .align 1 _Z8SVKernelPKfS0_Pfiii_param_2,
	.param .u32 _Z8SVKernelPKfS0_Pfiii_param_3,
	.param .u32 _Z8SVKernelPKfS0_Pfiii_param_4,
	.param .u32 _Z8SVKernelPKfS0_Pfiii_param_5
)
{
	.reg .pred 	%p<13>;
	.reg .b32 	%r<41>;
	.reg .b32 	%f<68>;
	.reg .b64 	%rd<53>;

	ld.param.u64 	%rd7, [_Z8SVKernelPKfS0_Pfiii_param_0];
	ld.param.u64 	%rd8, [_Z8SVKernelPKfS0_Pfiii_param_1];
	ld.param.u64 	%rd6, [_Z8SVKernelPKfS0_Pfiii_param_2];
	ld.param.u32 	%r20, [_Z8SVKernelPKfS0_Pfiii_param_3];
	ld.param.u32 	%r18, [_Z8SVKernelPKfS0_Pfiii_param_4];
	ld.param.u32 	%r19, [_Z8SVKernelPKfS0_Pfiii_param_5];
	cvta.to.global.u64 	%rd1, %rd8;
	cvta.to.global.u64 	%rd2, %rd7;
	mov.u32 	%r21, %ctaid.y;
	mov.u32 	%r22, %ntid.y;
	mov.u32 	%r23, %tid.y;
	mad.lo.s32 	%r1, %r21, %r22, %r23;
	mov.u32 	%r24, %ctaid.x;
	mov.u32 	%r25, %ntid.x;
	mov.u32 	%r26, %tid.x;
	mad.lo.s32 	%r2, %r24, %r25, %r26;
	setp.ge.s32 	%p1, %r1, %r20;
	setp.ge.s32 	%p2, %r2, %r19;
	or.pred  	%p3, %p1, %p2;
	@%p3 bra 	$L__BB2_14;
	setp.lt.s32 	%p4, %r18, 1;
	mov.f32 	%f67, 0f00000000;
	@%p4 bra 	$L__BB2_13;
	mul.lo.s32 	%r3, %r18, %r1;
	and.b32  	%r4, %r18, 7;
	setp.lt.u32 	%p5, %r18, 8;
	mov.f32 	%f67, 0f00000000;
	mov.b32 	%r39, 0;
	@%p5 bra 	$L__BB2_5;
	and.b32  	%r39, %r18, 2147483640;
	neg.s32 	%r37, %r39;
	shl.b32 	%r7, %r19, 3;
	mul.wide.u32 	%rd9, %r3, 4;
	add.s64 	%rd10, %rd9, %rd2;
	add.s64 	%rd52, %rd10, 16;
	mov.f32 	%f67, 0f00000000;
	mul.wide.s32 	%rd13, %r19, 4;
	mov.u32 	%r36, %r2;
$L__BB2_4:
	.pragma "nounroll";
	ld.global.f32 	%f17, [%rd52+-16];
	mul.wide.s32 	%rd11, %r36, 4;
	add.s64 	%rd12, %rd1, %rd11;
	ld.global.f32 	%f18, [%rd12];
	fma.rn.f32 	%f19, %f17, %f18, %f67;
	ld.global.f32 	%f20, [%rd52+-12];
	add.s64 	%rd14, %rd12, %rd13;
	ld.global.f32 	%f21, [%rd14];
	fma.rn.f32 	%f22, %f20, %f21, %f19;
	ld.global.f32 	%f23, [%rd52+-8];
	add.s64 	%rd15, %rd14, %rd13;
	ld.global.f32 	%f24, [%rd15];
	fma.rn.f32 	%f25, %f23, %f24, %f22;
	ld.global.f32 	%f26, [%rd52+-4];
	add.s64 	%rd16, %rd15, %rd13;
	ld.global.f32 	%f27, [%rd16];
	fma.rn.f32 	%f28, %f26, %f27, %f25;
	ld.global.f32 	%f29, [%rd52];
	add.s64 	%rd17, %rd16, %rd13;
	ld.global.f32 	%f30, [%rd17];
	fma.rn.f32 	%f31, %f29, %f30, %f28;
	ld.global.f32 	%f32, [%rd52+4];
	add.s64 	%rd18, %rd17, %rd13;
	ld.global.f32 	%f33, [%rd18];
	fma.rn.f32 	%f34, %f32, %f33, %f31;
	ld.global.f32 	%f35, [%rd52+8];
	add.s64 	%rd19, %rd18, %rd13;
	ld.global.f32 	%f36, [%rd19];
	fma.rn.f32 	%f37, %f35, %f36, %f34;
	ld.global.f32 	%f38, [%rd52+12];
	add.s64 	%rd20, %rd19, %rd13;
	ld.global.f32 	%f39, [%rd20];
	fma.rn.f32 	%f67, %f38, %f39, %f37;
	add.s32 	%r37, %r37, 8;
	add.s32 	%r36, %r36, %r7;
	add.s64 	%rd52, %rd52, 32;
	setp.ne.s32 	%p6, %r37, 0;
	@%p6 bra 	$L__BB2_4;
$L__BB2_5:
	setp.eq.s32 	%p7, %r4, 0;
	@%p7 bra 	$L__BB2_13;
	and.b32  	%r13, %r18, 3;
	setp.lt.u32 	%p8, %r4, 4;
	@%p8 bra 	$L__BB2_8;
	add.s32 	%r28, %r39, %r3;
	mul.wide.u32 	%rd21, %r28, 4;
	add.s64 	%rd22, %rd2, %rd21;
	ld.global.f32 	%f41, [%rd22];
	mad.lo.s32 	%r29, %r39, %r19, %r2;
	mul.wide.s32 	%rd23, %r29, 4;
	add.s64 	%rd24, %rd1, %rd23;
	ld.global.f32 	%f42, [%rd24];
	fma.rn.f32 	%f43, %f41, %f42, %f67;
	cvt.u64.u32 	%rd25, %r3;
	cvt.u64.u32 	%rd26, %r39;
	add.s64 	%rd27, %rd26, %rd25;
	shl.b64 	%rd28, %rd27, 2;
	add.s64 	%rd29, %rd2, %rd28;
	ld.global.f32 	%f44, [%rd29+4];
	mul.wide.s32 	%rd30, %r19, 4;
	add.s64 	%rd31, %rd24, %rd30;
	ld.global.f32 	%f45, [%rd31];
	fma.rn.f32 	%f46, %f44, %f45, %f43;
	ld.global.f32 	%f47, [%rd29+8];
	add.s64 	%rd32, %rd31, %rd30;
	ld.global.f32 	%f48, [%rd32];
	fma.rn.f32 	%f49, %f47, %f48, %f46;
	ld.global.f32 	%f50, [%rd29+12];
	add.s64 	%rd33, %rd32, %rd30;
	ld.global.f32 	%f51, [%rd33];
	fma.rn.f32 	%f67, %f50, %f51, %f49;
	add.s32 	%r39, %r39, 4;
$L__BB2_8:
	setp.eq.s32 	%p9, %r13, 0;
	@%p9 bra 	$L__BB2_13;
	setp.eq.s32 	%p10, %r13, 1;
	@%p10 bra 	$L__BB2_11;
	add.s32 	%r30, %r39, %r3;
	mul.wide.u32 	%rd34, %r30, 4;
	add.s64 	%rd35, %rd2, %rd34;
	ld.global.f32 	%f53, [%rd35];
	mad.lo.s32 	%r31, %r39, %r19, %r2;
	mul.wide.s32 	%rd36, %r31, 4;
	add.s64 	%rd37, %rd1, %rd36;
	ld.global.f32 	%f54, [%rd37];
	fma.rn.f32 	%f55, %f53, %f54, %f67;
	cvt.u64.u32 	%rd38, %r3;
	cvt.u64.u32 	%rd39, %r39;
	add.s64 	%rd40, %rd39, %rd38;
	shl.b64 	%rd41, %rd40, 2;
	add.s64 	%rd42, %rd2, %rd41;
	ld.global.f32 	%f56, [%rd42+4];
	mul.wide.s32 	%rd43, %r19, 4;
	add.s64 	%rd44, %rd37, %rd43;
	ld.global.f32 	%f57, [%rd44];
	fma.rn.f32 	%f67, %f56, %f57, %f55;
	add.s32 	%r39, %r39, 2;
$L__BB2_11:
	and.b32  	%r32, %r18, 1;
	setp.eq.b32 	%p11, %r32, 1;
	not.pred 	%p12, %p11;
	@%p12 bra 	$L__BB2_13;
	add.s32 	%r33, %r39, %r3;
	mul.wide.u32 	%rd45, %r33, 4;
	add.s64 	%rd46, %rd2, %rd45;
	ld.global.f32 	%f58, [%rd46];
	mad.lo.s32 	%r34, %r39, %r19, %r2;
	mul.wide.s32 	%rd47, %r34, 4;
	add.s64 	%rd48, %rd1, %rd47;
	ld.global.f32 	%f59, [%rd48];
	fma.rn.f32 	%f67, %f58, %f59, %f67;
$L__BB2_13:
	mad.lo.s32 	%r35, %r19, %r1, %r2;
	cvta.to.global.u64 	%rd49, %rd6;
	mul.wide.s32 	%rd50, %r35, 4;
	add.s64 	%rd51, %rd49, %rd50;
	st.global.f32 	[%rd51], %f67;
$L__BB2_14:
	ret;

}


// ===== COMPILED SASS (sm_100) =====

	.target	sm_100

	.elftype	@"ET_EXEC"


//--------------------- .note.nv.tkinfo           --------------------------
	.section	.note.nv.tkinfo,"",@"SHT_NOTE"
	.sectionflags	@"SHF_NOTE_NV_TKINFO"
	.tkinfo
        /*0018*/ 	.word	0x00000002
        /*0030*/ 	.string	""
        /*0030*/ 	.string	"ptxas"
        /*0030*/ 	.string	"Cuda compilation tools, release 13.0, V13.0.88"
        /*0030*/ 	.string	"Build cuda_13.0.r13.0/compiler.36424714_0"
        /*0030*/ 	.string	"-arch sm_100 -m 64 "



//--------------------- .note.nv.cuinfo           --------------------------
	.section	.note.nv.cuinfo,"",@"SHT_NOTE"
	.sectionflags	@"SHF_NOTE_NV_CUINFO"
        /*0018*/ 	.short	0x0002
        /*001a*/ 	.short	0x0064
        /*001c*/ 	.short	0x0082
	.zero		2


//--------------------- .nv.info                  --------------------------
	.section	.nv.info,"",@"SHT_CUDA_INFO"
	.align	4


	//----- nvinfo : EIATTR_REGCOUNT
	.align		4
        /*0000*/ 	.byte	0x04, 0x2f
        /*0002*/ 	.short	(.L_1 - .L_0)
	.align		4
.L_0:
        /*0004*/ 	.word	index@(_Z9QKTKernelPKfS0_Pfiii)
        /*0008*/ 	.word	0x0000001f


	//----- nvinfo : EIATTR_FRAME_SIZE
	.align		4
.L_1:
        /*000c*/ 	.byte	0x04, 0x11
        /*000e*/ 	.short	(.L_3 - .L_2)
	.align		4
.L_2:
        /*0010*/ 	.word	index@($__internal_2_$__cuda_sm3x_div_rn_noftz_f32_slowpath)
        /*0014*/ 	.word	0x00000000


	//----- nvinfo : EIATTR_FRAME_SIZE
	.align		4
.L_3:
        /*0018*/ 	.byte	0x04, 0x11
        /*001a*/ 	.short	(.L_5 - .L_4)
	.align		4
.L_4:
        /*001c*/ 	.word	index@($__internal_1_$__cuda_sm20_sqrt_rn_f32_slowpath)
        /*0020*/ 	.word	0x00000000


	//----- nvinfo : EIATTR_FRAME_SIZE
	.align		4
.L_5:
        /*0024*/ 	.byte	0x04, 0x11
        /*0026*/ 	.short	(.L_7 - .L_6)
	.align		4
.L_6:
        /*0028*/ 	.word	index@(_Z9QKTKernelPKfS0_Pfiii)
        /*002c*/ 	.word	0x00000000


	//----- nvinfo : EIATTR_REGCOUNT
	.align		4
.L_7:
        /*0030*/ 	.byte	0x04, 0x2f
        /*0032*/ 	.short	(.L_9 - .L_8)
	.align		4
.L_8:
        /*0034*/ 	.word	index@(_Z13SoftmaxKernelPKfPfii)
        /*0038*/ 	.word	0x0000001c


	//----- nvinfo : EIATTR_FRAME_SIZE
	.align		4
.L_9:
        /*003c*/ 	.byte	0x04, 0x11
        /*003e*/ 	.short	(.L_11 - .L_10)
	.align		4
.L_10:
        /*0040*/ 	.word	index@($__internal_0_$__cuda_sm3x_div_rn_noftz_f32_slowpath)
        /*0044*/ 	.word	0x00000000


	//----- nvinfo : EIATTR_FRAME_SIZE
	.align		4
.L_11:
        /*0048*/ 	.byte	0x04, 0x11
        /*004a*/ 	.short	(.L_13 - .L_12)
	.align		4
.L_12:
        /*004c*/ 	.word	index@(_Z13SoftmaxKernelPKfPfii)
        /*0050*/ 	.word	0x00000000


	//----- nvinfo : EIATTR_REGCOUNT
	.align		4
.L_13:
        /*0054*/ 	.byte	0x04, 0x2f
        /*0056*/ 	.short	(.L_15 - .L_14)
	.align		4
.L_14:
        /*0058*/ 	.word	index@(_Z8SVKernelPKfS0_Pfiii)
        /*005c*/ 	.word	0x00000020


	//----- nvinfo : EIATTR_FRAME_SIZE
	.align		4
.L_15:
        /*0060*/ 	.byte	0x04, 0x11
        /*0062*/ 	.short	(.L_17 - .L_16)
	.align		4
.L_16:
        /*0064*/ 	.word	index@(_Z8SVKernelPKfS0_Pfiii)
        /*0068*/ 	.word	0x00000000


	//----- nvinfo : EIATTR_MIN_STACK_SIZE
	.align		4
.L_17:
        /*006c*/ 	.byte	0x04, 0x12
        /*006e*/ 	.short	(.L_19 - .L_18)
	.align		4
.L_18:
        /*0070*/ 	.word	index@(_Z8SVKernelPKfS0_Pfiii)
        /*0074*/ 	.word	0x00000000


	//----- nvinfo : EIATTR_MIN_STACK_SIZE
	.align		4
.L_19:
        /*0078*/ 	.byte	0x04, 0x12
        /*007a*/ 	.short	(.L_21 - .L_20)
	.align		4
.L_20:
        /*007c*/ 	.word	index@(_Z13SoftmaxKernelPKfPfii)
        /*0080*/ 	.word	0x00000000


	//----- nvinfo : EIATTR_MIN_STACK_SIZE
	.align		4
.L_21:
        /*0084*/ 	.byte	0x04, 0x12
        /*0086*/ 	.short	(.L_23 - .L_22)
	.align		4
.L_22:
        /*0088*/ 	.word	index@(_Z9QKTKernelPKfS0_Pfiii)
        /*008c*/ 	.word	0x00000000
.L_23:


//--------------------- .nv.compat                --------------------------
	.section	.nv.compat,"",@"SHT_CUDA_COMPAT_INFO"
	.align	4
        /*0000*/ 	.byte	0x02, 0x09, 0x00, 0x00, 0x02, 0x02, 0x01, 0x00, 0x02, 0x05, 0x05, 0x00, 0x03, 0x07, 0x01, 0x01
        /*0010*/ 	.byte	0x02, 0x03, 0x00, 0x00, 0x02, 0x06, 0x01, 0x00, 0x04, 0x0b, 0x08, 0x00, 0x01, 0x00, 0x00, 0x00
        /*0020*/ 	.byte	0x00, 0x00, 0x00, 0x00


//--------------------- .nv.info._Z8SVKernelPKfS0_Pfiii --------------------------
	.section	.nv.info._Z8SVKernelPKfS0_Pfiii,"",@"SHT_CUDA_INFO"
	.sectionflags	@""
	.align	4


	//----- nvinfo : EIATTR_CUDA_API_VERSION
	.align		4
        /*0000*/ 	.byte	0x04, 0x37
        /*0002*/ 	.short	(.L_25 - .L_24)
.L_24:
        /*0004*/ 	.word	0x00000082


	//----- nvinfo : EIATTR_KPARAM_INFO
	.align		4
.L_25:
        /*0008*/ 	.byte	0x04, 0x17
        /*000a*/ 	.short	(.L_27 - .L_26)
.L_26:
        /*000c*/ 	.word	0x00000000
        /*0010*/ 	.short	0x0005
        /*0012*/ 	.short	0x0020
        /*0014*/ 	.byte	0x00, 0xf0, 0x11, 0x00


	//----- nvinfo : EIATTR_KPARAM_INFO
	.align		4
.L_27:
        /*0018*/ 	.byte	0x04, 0x17
        /*001a*/ 	.short	(.L_29 - .L_28)
.L_28:
        /*001c*/ 	.word	0x00000000
        /*0020*/ 	.short	0x0004
        /*0022*/ 	.short	0x001c
        /*0024*/ 	.byte	0x00, 0xf0, 0x11, 0x00


	//----- nvinfo : EIATTR_KPARAM_INFO
	.align		4
.L_29:
        /*0028*/ 	.byte	0x04, 0x17
        /*002a*/ 	.short	(.L_31 - .L_30)
.L_30:
        /*002c*/ 	.word	0x00000000
        /*0030*/ 	.short	0x0003
        /*0032*/ 	.short	0x0018
        /*0034*/ 	.byte	0x00, 0xf0, 0x11, 0x00


	//----- nvinfo : EIATTR_KPARAM_INFO
	.align		4
.L_31:
        /*0038*/ 	.byte	0x04, 0x17
        /*003a*/ 	.short	(.L_33 - .L_32)
.L_32:
        /*003c*/ 	.word	0x00000000
        /*0040*/ 	.short	0x0002
        /*0042*/ 	.short	0x0010
        /*0044*/ 	.byte	0x00, 0xf5, 0x21, 0x00


	//----- nvinfo : EIATTR_KPARAM_INFO
	.align		4
.L_33:
        /*0048*/ 	.byte	0x04, 0x17
        /*004a*/ 	.short	(.L_35 - .L_34)
.L_34:
        /*004c*/ 	.word	0x00000000
        /*0050*/ 	.short	0x0001
        /*0052*/ 	.short	0x0008
        /*0054*/ 	.byte	0x00, 0xf5, 0x21, 0x00


	//----- nvinfo : EIATTR_KPARAM_INFO
	.align		4
.L_35:
        /*0058*/ 	.byte	0x04, 0x17
        /*005a*/ 	.short	(.L_37 - .L_36)
.L_36:
        /*005c*/ 	.word	0x00000000
        /*0060*/ 	.short	0x0000
        /*0062*/ 	.short	0x0000
        /*0064*/ 	.byte	0x00, 0xf5, 0x21, 0x00


	//----- nvinfo : EIATTR_SPARSE_MMA_MASK
	.align		4
.L_37:
        /*0068*/ 	.byte	0x03, 0x50
        /*006a*/ 	.short	0x0000


	//----- nvinfo : EIATTR_MAXREG_COUNT
	.align		4
        /*006c*/ 	.byte	0x03, 0x1b
        /*006e*/ 	.short	0x00ff


	//----- nvinfo : EIATTR_MERCURY_ISA_VERSION
	.align		4
        /*0070*/ 	.byte	0x03, 0x5f
        /*0072*/ 	.short	0x0101


	//----- nvinfo : EIATTR_VRC_CTA_INIT_COUNT
	.align		4
        /*0074*/ 	.byte	0x02, 0x4a
	.zero		1
	.zero		1


	//----- nvinfo : EIATTR_EXIT_INSTR_OFFSETS
	.align		4
        /*0078*/ 	.byte	0x04, 0x1c
        /*007a*/ 	.short	(.L_39 - .L_38)


	//   ....[0]....
.L_38:
        /*007c*/ 	.word	0x000000d0


	//   ....[1]....
        /*0080*/ 	.word	0x000008f0


	//----- nvinfo : EIATTR_CBANK_PARAM_SIZE
	.align		4
.L_39:
        /*0084*/ 	.byte	0x03, 0x19
        /*0086*/ 	.short	0x0024


	//----- nvinfo : EIATTR_PARAM_CBANK
	.align		4
        /*0088*/ 	.byte	0x04, 0x0a
        /*008a*/ 	.short	(.L_41 - .L_40)
	.align		4
.L_40:
        /*008c*/ 	.word	index@(.nv.constant0._Z8SVKernelPKfS0_Pfiii)
        /*0090*/ 	.short	0x0380
        /*0092*/ 	.short	0x0024


	//----- nvinfo : EIATTR_SW_WAR
	.align		4
.L_41:
        /*0094*/ 	.byte	0x04, 0x36
        /*0096*/ 	.short	(.L_43 - .L_42)
.L_42:
        /*0098*/ 	.word	0x00000008
.L_43:


//--------------------- .nv.info._Z13SoftmaxKernelPKfPfii --------------------------
	.section	.nv.info._Z13SoftmaxKernelPKfPfii,"",@"SHT_CUDA_INFO"
	.sectionflags	@""
	.align	4


	//----- nvinfo : EIATTR_CUDA_API_VERSION
	.align		4
        /*0000*/ 	.byte	0x04, 0x37
        /*0002*/ 	.short	(.L_45 - .L_44)
.L_44:
        /*0004*/ 	.word	0x00000082


	//----- nvinfo : EIATTR_KPARAM_INFO
	.align		4
.L_45:
        /*0008*/ 	.byte	0x04, 0x17
        /*000a*/ 	.short	(.L_47 - .L_46)
.L_46:
        /*000c*/ 	.word	0x00000000
        /*0010*/ 	.short	0x0003
        /*0012*/ 	.short	0x0014
        /*0014*/ 	.byte	0x00, 0xf0, 0x11, 0x00


	//----- nvinfo : EIATTR_KPARAM_INFO
	.align		4
.L_47:
        /*0018*/ 	.byte	0x04, 0x17
        /*001a*/ 	.short	(.L_49 - .L_48)
.L_48:
        /*001c*/ 	.word	0x00000000
        /*0020*/ 	.short	0x0002
        /*0022*/ 	.short	0x0010
        /*0024*/ 	.byte	0x00, 0xf0, 0x11, 0x00


	//----- nvinfo : EIATTR_KPARAM_INFO
	.align		4
.L_49:
        /*0028*/ 	.byte	0x04, 0x17
        /*002a*/ 	.short	(.L_51 - .L_50)
.L_50:
        /*002c*/ 	.word	0x00000000
        /*0030*/ 	.short	0x0001
        /*0032*/ 	.short	0x0008
        /*0034*/ 	.byte	0x00, 0xf5, 0x21, 0x00


	//----- nvinfo : EIATTR_KPARAM_INFO
	.align		4
.L_51:
        /*0038*/ 	.byte	0x04, 0x17
        /*003a*/ 	.short	(.L_53 - .L_52)
.L_52:
        /*003c*/ 	.word	0x00000000
        /*0040*/ 	.short	0x0000
        /*0042*/ 	.short	0x0000
        /*0044*/ 	.byte	0x00, 0xf5, 0x21, 0x00


	//----- nvinfo : EIATTR_SPARSE_MMA_MASK
	.align		4
.L_53:
        /*0048*/ 	.byte	0x03, 0x50
        /*004a*/ 	.short	0x0000


	//----- nvinfo : EIATTR_MAXREG_COUNT
	.align		4
        /*004c*/ 	.byte	0x03, 0x1b
        /*004e*/ 	.short	0x00ff


	//----- nvinfo : EIATTR_MERCURY_ISA_VERSION
	.align		4
        /*0050*/ 	.byte	0x03, 0x5f
        /*0052*/ 	.short	0x0101


	//----- nvinfo : EIATTR_VRC_CTA_INIT_COUNT
	.align		4
        /*0054*/ 	.byte	0x02, 0x4a
	.zero		1
	.zero		1


	//----- nvinfo : EIATTR_EXIT_INSTR_OFFSETS
	.align		4
        /*0058*/ 	.byte	0x04, 0x1c
        /*005a*/ 	.short	(.L_55 - .L_54)


	//   ....[0]....
.L_54:
        /*005c*/ 	.word	0x00000070


	//   ....[1]....
        /*0060*/ 	.word	0x00001630


	//   ....[2]....
        /*0064*/ 	.word	0x000026e0


	//   ....[3]....
        /*0068*/ 	.word	0x00002f40


	//   ....[4]....
        /*006c*/ 	.word	0x000033c0


	//   ....[5]....
        /*0070*/ 	.word	0x00003540


	//----- nvinfo : EIATTR_CRS_STACK_SIZE
	.align		4
.L_55:
        /*0074*/ 	.byte	0x04, 0x1e
        /*0076*/ 	.short	(.L_57 - .L_56)
.L_56:
        /*0078*/ 	.word	0x00000000


	//----- nvinfo : EIATTR_CBANK_PARAM_SIZE
	.align		4
.L_57:
        /*007c*/ 	.byte	0x03, 0x19
        /*007e*/ 	.short	0x0018


	//----- nvinfo : EIATTR_PARAM_CBANK
	.align		4
        /*0080*/ 	.byte	0x04, 0x0a
        /*0082*/ 	.short	(.L_59 - .L_58)
	.align		4
.L_58:
        /*0084*/ 	.word	index@(.nv.constant0._Z13SoftmaxKernelPKfPfii)
        /*0088*/ 	.short	0x0380
        /*008a*/ 	.short	0x0018


	//----- nvinfo : EIATTR_SW_WAR
	.align		4
.L_59:
        /*008c*/ 	.byte	0x04, 0x36
        /*008e*/ 	.short	(.L_61 - .L_60)
.L_60:
        /*0090*/ 	.word	0x00000008
.L_61:


//--------------------- .nv.info._Z9QKTKernelPKfS0_Pfiii --------------------------
	.section	.nv.info._Z9QKTKernelPKfS0_Pfiii,"",@"SHT_CUDA_INFO"
	.sectionflags	@""
	.align	4


	//----- nvinfo : EIATTR_CUDA_API_VERSION
	.align		4
        /*0000*/ 	.byte	0x04, 0x37
        /*0002*/ 	.short	(.L_63 - .L_62)
.L_62:
        /*0004*/ 	.word	0x00000082


	//----- nvinfo : EIATTR_KPARAM_INFO
	.align		4
.L_63:
        /*0008*/ 	.byte	0x04, 0x17
        /*000a*/ 	.short	(.L_65 - .L_64)
.L_64:
        /*000c*/ 	.word	0x00000000
        /*0010*/ 	.short	0x0005
        /*0012*/ 	.short	0x0020
        /*0014*/ 	.byte	0x00, 0xf0, 0x11, 0x00


	//----- nvinfo : EIATTR_KPARAM_INFO
	.align		4
.L_65:
        /*0018*/ 	.byte	0x04, 0x17
        /*001a*/ 	.short	(.L_67 - .L_66)
.L_66:
        /*001c*/ 	.word	0x00000000
        /*0020*/ 	.short	0x0004
        /*0022*/ 	.short	0x001c
        /*0024*/ 	.byte	0x00, 0xf0, 0x11, 0x00


	//----- nvinfo : EIATTR_KPARAM_INFO
	.align		4
.L_67:
        /*0028*/ 	.byte	0x04, 0x17
        /*002a*/ 	.short	(.L_69 - .L_68)
.L_68:
        /*002c*/ 	.word	0x00000000
        /*0030*/ 	.short	0x0003
        /*0032*/ 	.short	0x0018
        /*0034*/ 	.byte	0x00, 0xf0, 0x11, 0x00


	//----- nvinfo : EIATTR_KPARAM_INFO
	.align		4
.L_69:
        /*0038*/ 	.byte	0x04, 0x17
        /*003a*/ 	.short	(.L_71 - .L_70)
.L_70:
        /*003c*/ 	.word	0x00000000
        /*0040*/ 	.short	0x0002
        /*0042*/ 	.short	0x0010
        /*0044*/ 	.byte	0x00, 0xf5, 0x21, 0x00


	//----- nvinfo : EIATTR_KPARAM_INFO
	.align		4
.L_71:
        /*0048*/ 	.byte	0x04, 0x17
        /*004a*/ 	.short	(.L_73 - .L_72)
.L_72:
        /*004c*/ 	.word	0x00000000
        /*0050*/ 	.short	0x0001
        /*0052*/ 	.short	0x0008
        /*0054*/ 	.byte	0x00, 0xf5, 0x21, 0x00


	//----- nvinfo : EIATTR_KPARAM_INFO
	.align		4
.L_73:
        /*0058*/ 	.byte	0x04, 0x17
        /*005a*/ 	.short	(.L_75 - .L_74)
.L_74:
        /*005c*/ 	.word	0x00000000
        /*0060*/ 	.short	0x0000
        /*0062*/ 	.short	0x0000
        /*0064*/ 	.byte	0x00, 0xf5, 0x21, 0x00


	//----- nvinfo : EIATTR_SPARSE_MMA_MASK
	.align		4
.L_75:
        /*0068*/ 	.byte	0x03, 0x50
        /*006a*/ 	.short	0x0000


	//----- nvinfo : EIATTR_MAXREG_COUNT
	.align		4
        /*006c*/ 	.byte	0x03, 0x1b
        /*006e*/ 	.short	0x00ff


	//----- nvinfo : EIATTR_MERCURY_ISA_VERSION
	.align		4
        /*0070*/ 	.byte	0x03, 0x5f
        /*0072*/ 	.short	0x0101


	//----- nvinfo : EIATTR_VRC_CTA_INIT_COUNT
	.align		4
        /*0074*/ 	.byte	0x02, 0x4a
	.zero		1
	.zero		1


	//----- nvinfo : EIATTR_EXIT_INSTR_OFFSETS
	.align		4
        /*0078*/ 	.byte	0x04, 0x1c
        /*007a*/ 	.short	(.L_77 - .L_76)


	//   ....[0]....
.L_76:
        /*007c*/ 	.word	0x000000c0


	//   ....[1]....
        /*0080*/ 	.word	0x00000d80


	//----- nvinfo : EIATTR_CRS_STACK_SIZE
	.align		4
.L_77:
        /*0084*/ 	.byte	0x04, 0x1e
        /*0086*/ 	.short	(.L_79 - .L_78)
.L_78:
        /*0088*/ 	.word	0x00000000


	//----- nvinfo : EIATTR_CBANK_PARAM_SIZE
	.align		4
.L_79:
        /*008c*/ 	.byte	0x03, 0x19
        /*008e*/ 	.short	0x0024


	//----- nvinfo : EIATTR_PARAM_CBANK
	.align		4
        /*0090*/ 	.byte	0x04, 0x0a
        /*0092*/ 	.short	(.L_81 - .L_80)
	.align		4
.L_80:
        /*0094*/ 	.word	index@(.nv.constant0._Z9QKTKernelPKfS0_Pfiii)
        /*0098*/ 	.short	0x0380
        /*009a*/ 	.short	0x0024


	//----- nvinfo : EIATTR_SW_WAR
	.align		4
.L_81:
        /*009c*/ 	.byte	0x04, 0x36
        /*009e*/ 	.short	(.L_83 - .L_82)
.L_82:
        /*00a0*/ 	.word	0x00000008
.L_83:


//--------------------- .nv.callgraph             --------------------------
	.section	.nv.callgraph,"",@"SHT_CUDA_CALLGRAPH"
	.align	4
	.sectionentsize	8
	.align		4
        /*0000*/ 	.word	0x00000000
	.align		4
        /*0004*/ 	.word	0xffffffff
	.align		4
        /*0008*/ 	.word	0x00000000
	.align		4
        /*000c*/ 	.word	0xfffffffe
	.align		4
        /*0010*/ 	.word	0x00000000
	.align		4
        /*0014*/ 	.word	0xfffffffd
	.align		4
        /*0018*/ 	.word	0x00000000
	.align		4
        /*001c*/ 	.word	0xfffffffc


//--------------------- .text._Z8SVKernelPKfS0_Pfiii --------------------------
	.section	.text._Z8SVKernelPKfS0_Pfiii,"ax",@progbits
	.align	128
        .global         _Z8SVKernelPKfS0_Pfiii
        .type           _Z8SVKernelPKfS0_Pfiii,@function
        .size           _Z8SVKernelPKfS0_Pfiii,(.L_x_117 - _Z8SVKernelPKfS0_Pfiii)
        .other          _Z8SVKernelPKfS0_Pfiii,@"STO_CUDA_ENTRY STV_DEFAULT"
_Z8SVKernelPKfS0_Pfiii:
.text._Z8SVKernelPKfS0_Pfiii:
[----:B------:R-:W-:Y:S01]  /*0000*/  LDC R1, c[0x0][0x37c] ;  /* 0x0000df00ff017b82 */ /* 0x000fe20000000800 */
[----:B------:R-:W0:Y:S07]  /*0010*/  S2R R5, SR_TID.X ;  /* 0x0000000000057919 */ /* 0x000e2e0000002100 */
[----:B------:R-:W1:Y:S01]  /*0020*/  LDC R16, c[0x0][0x364] ;  /* 0x0000d900ff107b82 */ /* 0x000e620000000800 */
[----:B------:R-:W2:Y:S01]  /*0030*/  LDCU UR6, c[0x0][0x398] ;  /* 0x00007300ff0677ac */ /* 0x000ea20008000800 */
[----:B------:R-:W1:Y:S06]  /*0040*/  S2R R3, SR_TID.Y ;  /* 0x0000000000037919 */ /* 0x000e6c0000002200 */
[----:B------:R-:W0:Y:S08]  /*0050*/  S2UR UR5, SR_CTAID.X ;  /* 0x00000000000579c3 */ /* 0x000e300000002500 */
[----:B------:R-:W0:Y:S08]  /*0060*/  LDC R0, c[0x0][0x360] ;  /* 0x0000d800ff007b82 */ /* 0x000e300000000800 */
[----:B------:R-:W1:Y:S08]  /*0070*/  S2UR UR4, SR_CTAID.Y ;  /* 0x00000000000479c3 */ /* 0x000e700000002600 */
[----:B------:R-:W3:Y:S01]  /*0080*/  LDC R17, c[0x0][0x3a0] ;  /* 0x0000e800ff117b82 */ /* 0x000ee20000000800 */
[----:B0-----:R-:W-:-:S02]  /*0090*/  IMAD R0, R0, UR5, R5 ;  /* 0x0000000500007c24 */ /* 0x001fc4000f8e0205 */
[----:B-1----:R-:W-:-:S03]  /*00a0*/  IMAD R16, R16, UR4, R3 ;  /* 0x0000000410107c24 */ /* 0x002fc6000f8e0203 */
[----:B---3--:R-:W-:-:S04]  /*00b0*/  ISETP.GE.AND P0, PT, R0, R17, PT ;  /* 0x000000110000720c */ /* 0x008fc80003f06270 */
[----:B--2---:R-:W-:-:S13]  /*00c0*/  ISETP.GE.OR P0, PT, R16, UR6, P0 ;  /* 0x0000000610007c0c */ /* 0x004fda0008706670 */
[----:B------:R-:W-:Y:S05]  /*00d0*/  @P0 EXIT ;  /* 0x000000000000094d */ /* 0x000fea0003800000 */
[----:B------:R-:W0:Y:S01]  /*00e0*/  LDC R19, c[0x0][0x39c] ;  /* 0x0000e700ff137b82 */ /* 0x000e220000000800 */
[----:B------:R-:W1:Y:S01]  /*00f0*/  LDCU.64 UR4, c[0x0][0x358] ;  /* 0x00006b00ff0477ac */ /* 0x000e620008000a00 */
[----:B------:R-:W-:Y:S01]  /*0100*/  HFMA2 R24, -RZ, RZ, 0, 0 ;  /* 0x00000000ff187431 */ /* 0x000fe200000001ff */
[----:B0-----:R-:W-:-:S13]  /*0110*/  ISETP.GE.AND P0, PT, R19, 0x1, PT ;  /* 0x000000011300780c */ /* 0x001fda0003f06270 */
[----:B-1----:R-:W-:Y:S05]  /*0120*/  @!P0 BRA `(.L_x_0) ;  /* 0x0000000400e08947 */ /* 0x002fea0003800000 */
[C---:B------:R-:W-:Y:S01]  /*0130*/  ISETP.GE.U32.AND P1, PT, R19.reuse, 0x8, PT ;  /* 0x000000081300780c */ /* 0x040fe20003f26070 */
[----:B------:R-:W-:Y:S01]  /*0140*/  IMAD R20, R16, R19, RZ ;  /* 0x0000001310147224 */ /* 0x000fe200078e02ff */
[----:B------:R-:W-:Y:S02]  /*0150*/  LOP3.LUT R27, R19, 0x7, RZ, 0xc0, !PT ;  /* 0x00000007131b7812 */ /* 0x000fe400078ec0ff */
[----:B------:R-:W-:Y:S02]  /*0160*/  MOV R24, RZ ;  /* 0x000000ff00187202 */ /* 0x000fe40000000f00 */
[----:B------:R-:W-:Y:S02]  /*0170*/  ISETP.NE.AND P0, PT, R27, RZ, PT ;  /* 0x000000ff1b00720c */ /* 0x000fe40003f05270 */
[----:B------:R-:W-:-:S05]  /*0180*/  MOV R21, RZ ;  /* 0x000000ff00157202 */ /* 0x000fca0000000f00 */
[----:B------:R-:W-:Y:S06]  /*0190*/  @!P1 BRA `(.L_x_1) ;  /* 0x0000000000c49947 */ /* 0x000fec0003800000 */
[----:B------:R-:W0:Y:S01]  /*01a0*/  LDC.64 R2, c[0x0][0x380] ;  /* 0x0000e000ff027b82 */ /* 0x000e220000000a00 */
[----:B------:R-:W-:Y:S02]  /*01b0*/  LOP3.LUT R21, R19, 0x7ffffff8, RZ, 0xc0, !PT ;  /* 0x7ffffff813157812 */ /* 0x000fe400078ec0ff */
[----:B------:R-:W-:Y:S02]  /*01c0*/  MOV R24, RZ ;  /* 0x000000ff00187202 */ /* 0x000fe40000000f00 */
[----:B------:R-:W-:Y:S02]  /*01d0*/  MOV R18, R0 ;  /* 0x0000000000127202 */ /* 0x000fe40000000f00 */
[----:B------:R-:W-:Y:S01]  /*01e0*/  IADD3 R22, PT, PT, -R21, RZ, RZ ;  /* 0x000000ff15167210 */ /* 0x000fe20007ffe1ff */
[----:B0-----:R-:W-:-:S03]  /*01f0*/  IMAD.WIDE.U32 R2, R20, 0x4, R2 ;  /* 0x0000000414027825 */ /* 0x001fc600078e0002 */
[----:B------:R-:W-:-:S04]  /*0200*/  IADD3 R4, P1, PT, R2, 0x10, RZ ;  /* 0x0000001002047810 */ /* 0x000fc80007f3e0ff */
[----:B------:R-:W-:-:S09]  /*0210*/  IADD3.X R5, PT, PT, RZ, R3, RZ, P1, !PT ;  /* 0x00000003ff057210 */ /* 0x000fd20000ffe4ff */
.L_x_2:
[----:B------:R-:W0:Y:S01]  /*0220*/  LDC.64 R14, c[0x0][0x388] ;  /* 0x0000e200ff0e7b82 */ /* 0x000e220000000a00 */
[----:B------:R-:W-:Y:S02]  /*0230*/  MOV R2, R4 ;  /* 0x0000000400027202 */ /* 0x000fe40000000f00 */
[----:B------:R-:W-:-:S05]  /*0240*/  MOV R3, R5 ;  /* 0x0000000500037202 */ /* 0x000fca0000000f00 */
[----:B------:R-:W2:Y:S04]  /*0250*/  LDG.E R25, desc[UR4][R2.64+-0x10] ;  /* 0xfffff00402197981 */ /* 0x000ea8000c1e1900 */
[----:B------:R-:W3:Y:S04]  /*0260*/  LDG.E R23, desc[UR4][R2.64+-0xc] ;  /* 0xfffff40402177981 */ /* 0x000ee8000c1e1900 */
[----:B------:R-:W4:Y:S04]  /*0270*/  LDG.E R29, desc[UR4][R2.64+-0x8] ;  /* 0xfffff804021d7981 */ /* 0x000f28000c1e1900 */
[----:B------:R-:W5:Y:S01]  /*0280*/  LDG.E R28, desc[UR4][R2.64+-0x4] ;  /* 0xfffffc04021c7981 */ /* 0x000f62000c1e1900 */
[----:B0-----:R-:W-:-:S05]  /*0290*/  IMAD.WIDE R14, R18, 0x4, R14 ;  /* 0x00000004120e7825 */ /* 0x001fca00078e020e */
[----:B------:R0:W2:Y:S01]  /*02a0*/  LDG.E R26, desc[UR4][R14.64] ;  /* 0x000000040e1a7981 */ /* 0x0000a2000c1e1900 */
[----:B------:R-:W-:-:S04]  /*02b0*/  IMAD.WIDE R12, R17, 0x4, R14 ;  /* 0x00000004110c7825 */ /* 0x000fc800078e020e */
[C---:B------:R-:W-:Y:S02]  /*02c0*/  IMAD.WIDE R4, R17.reuse, 0x4, R12 ;  /* 0x0000000411047825 */ /* 0x040fe400078e020c */
[----:B------:R-:W3:Y:S02]  /*02d0*/  LDG.E R12, desc[UR4][R12.64] ;  /* 0x000000040c0c7981 */ /* 0x000ee4000c1e1900 */
[C---:B------:R-:W-:Y:S02]  /*02e0*/  IMAD.WIDE R8, R17.reuse, 0x4, R4 ;  /* 0x0000000411087825 */ /* 0x040fe400078e0204 */
[----:B------:R-:W4:Y:S02]  /*02f0*/  LDG.E R4, desc[UR4][R4.64] ;  /* 0x0000000404047981 */ /* 0x000f24000c1e1900 */
[C---:B------:R-:W-:Y:S02]  /*0300*/  IMAD.WIDE R6, R17.reuse, 0x4, R8 ;  /* 0x0000000411067825 */ /* 0x040fe400078e0208 */
[----:B------:R-:W5:Y:S02]  /*0310*/  LDG.E R8, desc[UR4][R8.64] ;  /* 0x0000000408087981 */ /* 0x000f64000c1e1900 */
[----:B------:R-:W-:-:S02]  /*0320*/  IMAD.WIDE R10, R17, 0x4, R6 ;  /* 0x00000004110a7825 */ /* 0x000fc400078e0206 */
[----:B------:R-:W5:Y:S04]  /*0330*/  LDG.E R5, desc[UR4][R2.64] ;  /* 0x0000000402057981 */ /* 0x000f68000c1e1900 */
[----:B------:R-:W5:Y:S01]  /*0340*/  LDG.E R6, desc[UR4][R6.64] ;  /* 0x0000000406067981 */ /* 0x000f62000c1e1900 */
[----:B0-----:R-:W-:-:S03]  /*0350*/  IMAD.WIDE R14, R17, 0x4, R10 ;  /* 0x00000004110e7825 */ /* 0x001fc600078e020a */
[----:B------:R-:W5:Y:S04]  /*0360*/  LDG.E R10, desc[UR4][R10.64] ;  /* 0x000000040a0a7981 */ /* 0x000f68000c1e1900 */
[----:B------:R-:W5:Y:S04]  /*0370*/  LDG.E R13, desc[UR4][R14.64] ;  /* 0x000000040e0d7981 */ /* 0x000f68000c1e1900 */
[----:B------:R-:W5:Y:S04]  /*0380*/  LDG.E R7, desc[UR4][R2.64+0x4] ;  /* 0x0000040402077981 */ /* 0x000f68000c1e1900 */
[----:B------:R-:W5:Y:S01]  /*0390*/  LDG.E R9, desc[UR4][R2.64+0xc] ;  /* 0x00000c0402097981 */ /* 0x000f62000c1e1900 */
[----:B--2---:R-:W-:Y:S01]  /*03a0*/  FFMA R26, R25, R26, R24 ;  /* 0x0000001a191a7223 */ /* 0x004fe20000000018 */
[----:B------:R-:W-:-:S02]  /*03b0*/  IMAD.WIDE R24, R17, 0x4, R14 ;  /* 0x0000000411187825 */ /* 0x000fc400078e020e */
[----:B------:R-:W2:Y:S04]  /*03c0*/  LDG.E R14, desc[UR4][R2.64+0x8] ;  /* 0x00000804020e7981 */ /* 0x000ea8000c1e1900 */
[----:B------:R-:W2:Y:S01]  /*03d0*/  LDG.E R24, desc[UR4][R24.64] ;  /* 0x0000000418187981 */ /* 0x000ea2000c1e1900 */
[----:B---3--:R-:W-:Y:S01]  /*03e0*/  FFMA R12, R23, R12, R26 ;  /* 0x0000000c170c7223 */ /* 0x008fe2000000001a */
[----:B------:R-:W-:-:S03]  /*03f0*/  IADD3 R22, PT, PT, R22, 0x8, RZ ;  /* 0x0000000816167810 */ /* 0x000fc60007ffe0ff */
[----:B----4-:R-:W-:Y:S01]  /*0400*/  FFMA R29, R29, R4, R12 ;  /* 0x000000041d1d7223 */ /* 0x010fe2000000000c */
[----:B------:R-:W-:-:S03]  /*0410*/  ISETP.NE.AND P1, PT, R22, RZ, PT ;  /* 0x000000ff1600720c */ /* 0x000fc60003f25270 */
[----:B-----5:R-:W-:Y:S01]  /*0420*/  FFMA R8, R28, R8, R29 ;  /* 0x000000081c087223 */ /* 0x020fe2000000001d */
[----:B------:R-:W-:-:S03]  /*0430*/  IADD3 R4, P2, PT, R2, 0x20, RZ ;  /* 0x0000002002047810 */ /* 0x000fc60007f5e0ff */
[----:B------:R-:W-:Y:S01]  /*0440*/  FFMA R6, R5, R6, R8 ;  /* 0x0000000605067223 */ /* 0x000fe20000000008 */
[----:B------:R-:W-:Y:S02]  /*0450*/  IADD3.X R5, PT, PT, RZ, R3, RZ, P2, !PT ;  /* 0x00000003ff057210 */ /* 0x000fe400017fe4ff */
[----:B------:R-:W-:Y:S01]  /*0460*/  LEA R18, R17, R18, 0x3 ;  /* 0x0000001211127211 */ /* 0x000fe200078e18ff */
[----:B------:R-:W-:-:S04]  /*0470*/  FFMA R7, R7, R10, R6 ;  /* 0x0000000a07077223 */ /* 0x000fc80000000006 */
[----:B--2---:R-:W-:-:S04]  /*0480*/  FFMA R14, R14, R13, R7 ;  /* 0x0000000d0e0e7223 */ /* 0x004fc80000000007 */
[----:B------:R-:W-:Y:S01]  /*0490*/  FFMA R24, R9, R24, R14 ;  /* 0x0000001809187223 */ /* 0x000fe2000000000e */
[----:B------:R-:W-:Y:S06]  /*04a0*/  @P1 BRA `(.L_x_2) ;  /* 0xfffffffc005c1947 */ /* 0x000fec000383ffff */
.L_x_1:
[----:B------:R-:W-:Y:S05]  /*04b0*/  @!P0 BRA `(.L_x_0) ;  /* 0x0000000000fc8947 */ /* 0x000fea0003800000 */
[----:B------:R-:W-:Y:S02]  /*04c0*/  ISETP.GE.U32.AND P1, PT, R27, 0x4, PT ;  /* 0x000000041b00780c */ /* 0x000fe40003f26070 */
[----:B------:R-:W-:-:S04]  /*04d0*/  LOP3.LUT R14, R19, 0x3, RZ, 0xc0, !PT ;  /* 0x00000003130e7812 */ /* 0x000fc800078ec0ff */
[----:B------:R-:W-:-:S07]  /*04e0*/  ISETP.NE.AND P0, PT, R14, RZ, PT ;  /* 0x000000ff0e00720c */ /* 0x000fce0003f05270 */
[----:B------:R-:W-:Y:S06]  /*04f0*/  @!P1 BRA `(.L_x_3) ;  /* 0x00000000006c9947 */ /* 0x000fec0003800000 */
[----:B------:R-:W0:Y:S01]  /*0500*/  LDC.64 R4, c[0x0][0x388] ;  /* 0x0000e200ff047b82 */ /* 0x000e220000000a00 */
[----:B------:R-:W1:Y:S01]  /*0510*/  LDCU.64 UR6, c[0x0][0x380] ;  /* 0x00007000ff0677ac */ /* 0x000e620008000a00 */
[----:B------:R-:W-:Y:S01]  /*0520*/  IMAD R7, R21, R17, R0 ;  /* 0x0000001115077224 */ /* 0x000fe200078e0200 */
[CC--:B------:R-:W-:Y:S02]  /*0530*/  IADD3 R3, PT, PT, R20.reuse, R21.reuse, RZ ;  /* 0x0000001514037210 */ /* 0x0c0fe40007ffe0ff */
[----:B------:R-:W-:-:S03]  /*0540*/  IADD3 R8, P1, PT, R20, R21, RZ ;  /* 0x0000001514087210 */ /* 0x000fc60007f3e0ff */
[----:B------:R-:W2:Y:S01]  /*0550*/  LDC.64 R12, c[0x0][0x380] ;  /* 0x0000e000ff0c7b82 */ /* 0x000ea20000000a00 */
[----:B0-----:R-:W-:-:S04]  /*0560*/  IMAD.WIDE R4, R7, 0x4, R4 ;  /* 0x0000000407047825 */ /* 0x001fc800078e0204 */
[----:B------:R-:W-:Y:S02]  /*0570*/  IMAD.WIDE R6, R17, 0x4, R4 ;  /* 0x0000000411067825 */ /* 0x000fe400078e0204 */
[----:B------:R-:W3:Y:S02]  /*0580*/  LDG.E R4, desc[UR4][R4.64] ;  /* 0x0000000404047981 */ /* 0x000ee4000c1e1900 */
[----:B--2---:R-:W-:Y:S01]  /*0590*/  IMAD.WIDE.U32 R12, R3, 0x4, R12 ;  /* 0x00000004030c7825 */ /* 0x004fe200078e000c */
[----:B------:R-:W-:Y:S02]  /*05a0*/  IADD3.X R3, PT, PT, RZ, RZ, RZ, P1, !PT ;  /* 0x000000ffff037210 */ /* 0x000fe40000ffe4ff */
[----:B-1----:R-:W-:-:S03]  /*05b0*/  LEA R2, P1, R8, UR6, 0x2 ;  /* 0x0000000608027c11 */ /* 0x002fc6000f8210ff */
[----:B------:R-:W3:Y:S01]  /*05c0*/  LDG.E R13, desc[UR4][R12.64] ;  /* 0x000000040c0d7981 */ /* 0x000ee2000c1e1900 */
[----:B------:R-:W-:Y:S01]  /*05d0*/  LEA.HI.X R3, R8, UR7, R3, 0x2, P1 ;  /* 0x0000000708037c11 */ /* 0x000fe200088f1403 */
[C---:B------:R-:W-:Y:S02]  /*05e0*/  IMAD.WIDE R8, R17.reuse, 0x4, R6 ;  /* 0x0000000411087825 */ /* 0x040fe400078e0206 */
[----:B------:R-:W2:Y:S04]  /*05f0*/  LDG.E R6, desc[UR4][R6.64] ;  /* 0x0000000406067981 */ /* 0x000ea8000c1e1900 */
[----:B------:R-:W2:Y:S01]  /*0600*/  LDG.E R15, desc[UR4][R2.64+0x4] ;  /* 0x00000404020f7981 */ /* 0x000ea2000c1e1900 */
[----:B------:R-:W-:-:S03]  /*0610*/  IMAD.WIDE R10, R17, 0x4, R8 ;  /* 0x00000004110a7825 */ /* 0x000fc600078e0208 */
[----:B------:R-:W4:Y:S04]  /*0620*/  LDG.E R22, desc[UR4][R8.64] ;  /* 0x0000000408167981 */ /* 0x000f28000c1e1900 */
[----:B------:R-:W4:Y:S04]  /*0630*/  LDG.E R18, desc[UR4][R2.64+0x8] ;  /* 0x0000080402127981 */ /* 0x000f28000c1e1900 */
[----:B------:R-:W5:Y:S04]  /*0640*/  LDG.E R26, desc[UR4][R2.64+0xc] ;  /* 0x00000c04021a7981 */ /* 0x000f68000c1e1900 */
[----:B------:R-:W5:Y:S01]  /*0650*/  LDG.E R10, desc[UR4][R10.64] ;  /* 0x000000040a0a7981 */ /* 0x000f62000c1e1900 */
[----:B------:R-:W-:Y:S01]  /*0660*/  IADD3 R21, PT, PT, R21, 0x4, RZ ;  /* 0x0000000415157810 */ /* 0x000fe20007ffe0ff */
[----:B---3--:R-:W-:-:S04]  /*0670*/  FFMA R24, R13, R4, R24 ;  /* 0x000000040d187223 */ /* 0x008fc80000000018 */
[----:B--2---:R-:W-:-:S04]  /*0680*/  FFMA R15, R15, R6, R24 ;  /* 0x000000060f0f7223 */ /* 0x004fc80000000018 */
[----:B----4-:R-:W-:-:S04]  /*0690*/  FFMA R15, R18, R22, R15 ;  /* 0x00000016120f7223 */ /* 0x010fc8000000000f */
[----:B-----5:R-:W-:-:S07]  /*06a0*/  FFMA R24, R26, R10, R15 ;  /* 0x0000000a1a187223 */ /* 0x020fce000000000f */
.L_x_3:
[----:B------:R-:W-:Y:S05]  /*06b0*/  @!P0 BRA `(.L_x_0) ;  /* 0x00000000007c8947 */ /* 0x000fea0003800000 */
[----:B------:R-:W-:Y:S01]  /*06c0*/  ISETP.NE.AND P1, PT, R14, 0x1, PT ;  /* 0x000000010e00780c */ /* 0x000fe20003f25270 */
[----:B------:R-:W0:Y:S01]  /*06d0*/  LDC.64 R10, c[0x0][0x380] ;  /* 0x0000e000ff0a7b82 */ /* 0x000e220000000a00 */
[----:B------:R-:W-:-:S04]  /*06e0*/  LOP3.LUT R19, R19, 0x1, RZ, 0xc0, !PT ;  /* 0x0000000113137812 */ /* 0x000fc800078ec0ff */
[----:B------:R-:W-:-:S03]  /*06f0*/  ISETP.NE.U32.AND P0, PT, R19, 0x1, PT ;  /* 0x000000011300780c */ /* 0x000fc60003f05070 */
[----:B------:R-:W1:Y:S04]  /*0700*/  LDC.64 R8, c[0x0][0x388] ;  /* 0x0000e200ff087b82 */ /* 0x000e680000000a00 */
[CC--:B------:R-:W-:Y:S02]  /*0710*/  @P1 IADD3 R13, PT, PT, R20.reuse, R21.reuse, RZ ;  /* 0x00000015140d1210 */ /* 0x0c0fe40007ffe0ff */
[----:B------:R-:W-:Y:S02]  /*0720*/  @P1 IADD3 R12, P2, PT, R20, R21, RZ ;  /* 0x00000015140c1210 */ /* 0x000fe40007f5e0ff */
[----:B------:R-:W2:Y:S02]  /*0730*/  @P1 LDC.64 R2, c[0x0][0x380] ;  /* 0x0000e000ff021b82 */ /* 0x000ea40000000a00 */
[----:B------:R-:W-:-:S06]  /*0740*/  @P1 IADD3.X R14, PT, PT, RZ, RZ, RZ, P2, !PT ;  /* 0x000000ffff0e1210 */ /* 0x000fcc00017fe4ff */
[----:B------:R-:W3:Y:S01]  /*0750*/  LDC.64 R4, c[0x0][0x380] ;  /* 0x0000e000ff047b82 */ /* 0x000ee20000000a00 */
[----:B0-----:R-:W-:-:S04]  /*0760*/  @P1 IMAD.WIDE.U32 R10, R13, 0x4, R10 ;  /* 0x000000040d0a1825 */ /* 0x001fc800078e000a */
[C---:B------:R-:W-:Y:S01]  /*0770*/  @P1 IMAD R13, R21.reuse, R17, R0 ;  /* 0x00000011150d1224 */ /* 0x040fe200078e0200 */
[----:B------:R-:W-:Y:S01]  /*0780*/  @P1 IADD3 R21, PT, PT, R21, 0x2, RZ ;  /* 0x0000000215151810 */ /* 0x000fe20007ffe0ff */
[----:B------:R-:W4:Y:S01]  /*0790*/  @P1 LDG.E R11, desc[UR4][R10.64] ;  /* 0x000000040a0b1981 */ /* 0x000f22000c1e1900 */
[----:B------:R-:W0:Y:S01]  /*07a0*/  LDC.64 R6, c[0x0][0x388] ;  /* 0x0000e200ff067b82 */ /* 0x000e220000000a00 */
[----:B-1----:R-:W-:Y:S01]  /*07b0*/  @P1 IMAD.WIDE R8, R13, 0x4, R8 ;  /* 0x000000040d081825 */ /* 0x002fe200078e0208 */
[----:B------:R-:W-:Y:S02]  /*07c0*/  @!P0 IADD3 R15, PT, PT, R20, R21, RZ ;  /* 0x00000015140f8210 */ /* 0x000fe40007ffe0ff */
[----:B--2---:R-:W-:Y:S01]  /*07d0*/  @P1 LEA R2, P2, R12, R2, 0x2 ;  /* 0x000000020c021211 */ /* 0x004fe200078410ff */
[----:B------:R-:W-:-:S03]  /*07e0*/  @!P0 IMAD R21, R21, R17, R0 ;  /* 0x0000001115158224 */ /* 0x000fc600078e0200 */
[----:B------:R-:W-:Y:S01]  /*07f0*/  @P1 LEA.HI.X R3, R12, R3, R14, 0x2, P2 ;  /* 0x000000030c031211 */ /* 0x000fe200010f140e */
[----:B------:R-:W-:Y:S01]  /*0800*/  @P1 IMAD.WIDE R12, R17, 0x4, R8 ;  /* 0x00000004110c1825 */ /* 0x000fe200078e0208 */
[----:B------:R-:W4:Y:S03]  /*0810*/  @P1 LDG.E R14, desc[UR4][R8.64] ;  /* 0x00000004080e1981 */ /* 0x000f26000c1e1900 */
[----:B---3--:R-:W-:Y:S01]  /*0820*/  @!P0 IMAD.WIDE.U32 R4, R15, 0x4, R4 ;  /* 0x000000040f048825 */ /* 0x008fe200078e0004 */
[----:B------:R-:W2:Y:S04]  /*0830*/  @P1 LDG.E R2, desc[UR4][R2.64+0x4] ;  /* 0x0000040402021981 */ /* 0x000ea8000c1e1900 */
[----:B------:R-:W2:Y:S01]  /*0840*/  @P1 LDG.E R12, desc[UR4][R12.64] ;  /* 0x000000040c0c1981 */ /* 0x000ea2000c1e1900 */
[----:B0-----:R-:W-:-:S03]  /*0850*/  @!P0 IMAD.WIDE R6, R21, 0x4, R6 ;  /* 0x0000000415068825 */ /* 0x001fc600078e0206 */
[----:B------:R-:W3:Y:S04]  /*0860*/  @!P0 LDG.E R5, desc[UR4][R4.64] ;  /* 0x0000000404058981 */ /* 0x000ee8000c1e1900 */
[----:B------:R-:W3:Y:S01]  /*0870*/  @!P0 LDG.E R6, desc[UR4][R6.64] ;  /* 0x0000000406068981 */ /* 0x000ee2000c1e1900 */
[----:B----4-:R-:W-:-:S04]  /*0880*/  @P1 FFMA R11, R11, R14, R24 ;  /* 0x0000000e0b0b1223 */ /* 0x010fc80000000018 */
[----:B--2---:R-:W-:-:S04]  /*0890*/  @P1 FFMA R24, R2, R12, R11 ;  /* 0x0000000c02181223 */ /* 0x004fc8000000000b */
[----:B---3--:R-:W-:-:S07]  /*08a0*/  @!P0 FFMA R24, R5, R6, R24 ;  /* 0x0000000605188223 */ /* 0x008fce0000000018 */
.L_x_0:
[----:B------:R-:W0:Y:S01]  /*08b0*/  LDC.64 R2, c[0x0][0x390] ;  /* 0x0000e400ff027b82 */ /* 0x000e220000000a00 */
[----:B------:R-:W-:-:S04]  /*08c0*/  IMAD R17, R16, R17, R0 ;  /* 0x0000001110117224 */ /* 0x000fc800078e0200 */
[----:B0-----:R-:W-:-:S05]  /*08d0*/  IMAD.WIDE R2, R17, 0x4, R2 ;  /* 0x0000000411027825 */ /* 0x001fca00078e0202 */
[----:B------:R-:W-:Y:S01]  /*08e0*/  STG.E desc[UR4][R2.64], R24 ;  /* 0x0000001802007986 */ /* 0x000fe2000c101904 */
[----:B------:R-:W-:Y:S05]  /*08f0*/  EXIT ;  /* 0x000000000000794d */ /* 0x000fea0003800000 */
.L_x_4:
[----:B------:R-:W-:-:S00]  /*0900*/  BRA `(.L_x_4) ;  /* 0xfffffffc00fc7947 */ /* 0x000fc0000383ffff */
[----:B------:R-:W-:-:S00]  /*0910*/  NOP ;  /* 0x0000000000007918 */ /* 0x000fc00000000000 */
        /* <DEDUP_REMOVED lines=14> */
.L_x_117:


//--------------------- .text._Z13SoftmaxKernelPKfPfii --------------------------
	.section	.text._Z13SoftmaxKernelPKfPfii,"ax",@progbits
	.align	128
        .global         _Z13SoftmaxKernelPKfPfii
        .type           _Z13SoftmaxKernelPKfPfii,@function
        .size           _Z13SoftmaxKernelPKfPfii,(.L_x_114 - _Z13SoftmaxKernelPKfPfii)
        .other          _Z13SoftmaxKernelPKfPfii,@"STO_CUDA_ENTRY STV_DEFAULT"
_Z13SoftmaxKernelPKfPfii:
.text._Z13SoftmaxKernelPKfPfii:
[----:B------:R-:W-:Y:S01]  /*0000*/  LDC R1, c[0x0][0x37c] ;  /* 0x0000df00ff017b82 */ /* 0x000fe20000000800 */
[----:B------:R-:W0:Y:S07]  /*0010*/  S2R R3, SR_TID.X ;  /* 0x0000000000037919 */ /* 0x000e2e0000002100 */
[----:B------:R-:W0:Y:S01]  /*0020*/  S2UR UR4, SR_CTAID.X ;  /* 0x00000000000479c3 */ /* 0x000e220000002500 */
[----:B------:R-:W1:Y:S07]  /*0030*/  LDCU UR5, c[0x0][0x390] ;  /* 0x00007200ff0577ac */ /* 0x000e6e0008000800 */
[----:B------:R-:W0:Y:S02]  /*0040*/  LDC R2, c[0x0][0x360] ;  /* 0x0000d800ff027b82 */ /* 0x000e240000000800 */
[----:B0-----:R-:W-:-:S05]  /*0050*/  IMAD R2, R2, UR4, R3 ;  /* 0x0000000402027c24 */ /* 0x001fca000f8e0203 */
[----:B-1----:R-:W-:-:S13]  /*0060*/  ISETP.GE.AND P0, PT, R2, UR5, PT ;  /* 0x0000000502007c0c */ /* 0x002fda000bf06270 */
[----:B------:R-:W-:Y:S05]  /*0070*/  @P0 EXIT ;  /* 0x000000000000094d */ /* 0x000fea0003800000 */
[----:B------:R-:W0:Y:S01]  /*0080*/  LDCU UR5, c[0x0][0x394] ;  /* 0x00007280ff0577ac */ /* 0x000e220008000800 */
[----:B------:R-:W-:Y:S01]  /*0090*/  MOV R0, 0xff800000 ;  /* 0xff80000000007802 */ /* 0x000fe20000000f00 */
[----:B------:R-:W1:Y:S01]  /*00a0*/  LDCU.64 UR12, c[0x0][0x358] ;  /* 0x00006b00ff0c77ac */ /* 0x000e620008000a00 */
[----:B0-----:R-:W-:-:S09]  /*00b0*/  UISETP.GE.AND UP0, UPT, UR5, 0x1, UPT ;  /* 0x000000010500788c */ /* 0x001fd2000bf06270 */
[----:B-1----:R-:W-:Y:S05]  /*00c0*/  BRA.U !UP0, `(.L_x_5) ;  /* 0x0000000508747547 */ /* 0x002fea000b800000 */
[----:B------:R-:W-:Y:S02]  /*00d0*/  UISETP.GE.U32.AND UP1, UPT, UR5, 0x10, UPT ;  /* 0x000000100500788c */ /* 0x000fe4000bf26070 */
[----:B------:R-:W-:Y:S01]  /*00e0*/  IMAD R3, R2, UR5, RZ ;  /* 0x0000000502037c24 */ /* 0x000fe2000f8e02ff */
[----:B------:R-:W-:Y:S01]  /*00f0*/  ULOP3.LUT UR8, UR5, 0xf, URZ, 0xc0, !UPT ;  /* 0x0000000f05087892 */ /* 0x000fe2000f8ec0ff */
[----:B------:R-:W-:Y:S01]  /*0100*/  MOV R0, 0xff800000 ;  /* 0xff80000000007802 */ /* 0x000fe20000000f00 */
[----:B------:R-:W-:Y:S02]  /*0110*/  UMOV UR4, URZ ;  /* 0x000000ff00047c82 */ /* 0x000fe40008000000 */
[----:B------:R-:W-:Y:S02]  /*0120*/  UISETP.NE.AND UP0, UPT, UR8, URZ, UPT ;  /* 0x000000ff0800728c */ /* 0x000fe4000bf05270 */
[----:B------:R-:W-:Y:S09]  /*0130*/  BRA.U !UP1, `(.L_x_6) ;  /* 0x0000000109987547 */ /* 0x000ff2000b800000 */
[----:B------:R-:W0:Y:S01]  /*0140*/  LDCU.64 UR6, c[0x0][0x380] ;  /* 0x00007000ff0677ac */ /* 0x000e220008000a00 */
[----:B------:R-:W-:Y:S02]  /*0150*/  MOV R0, 0xff800000 ;  /* 0xff80000000007802 */ /* 0x000fe40000000f00 */
[----:B------:R-:W-:Y:S01]  /*0160*/  MOV R6, R3 ;  /* 0x0000000300067202 */ /* 0x000fe20000000f00 */
[----:B------:R-:W-:-:S04]  /*0170*/  ULOP3.LUT UR4, UR5, 0x7ffffff0, URZ, 0xc0, !UPT ;  /* 0x7ffffff005047892 */ /* 0x000fc8000f8ec0ff */
[----:B------:R-:W-:Y:S02]  /*0180*/  UIADD3 UR9, UPT, UPT, -UR4, URZ, URZ ;  /* 0x000000ff04097290 */ /* 0x000fe4000fffe1ff */
[----:B0-----:R-:W-:-:S04]  /*0190*/  UIADD3 UR5, UP1, UPT, UR6, 0x20, URZ ;  /* 0x0000002006057890 */ /* 0x001fc8000ff3e0ff */
[----:B------:R-:W-:-:S12]  /*01a0*/  UIADD3.X UR6, UPT, UPT, URZ, UR7, URZ, UP1, !UPT ;  /* 0x00000007ff067290 */ /* 0x000fd80008ffe4ff */
.L_x_7:
[----:B------:R-:W-:Y:S02]  /*01b0*/  MOV R4, UR5 ;  /* 0x0000000500047c02 */ /* 0x000fe40008000f00 */
[----:B------:R-:W-:-:S03]  /*01c0*/  MOV R5, UR6 ;  /* 0x0000000600057c02 */ /* 0x000fc60008000f00 */
[----:B------:R-:W-:-:S05]  /*01d0*/  IMAD.WIDE R4, R6, 0x4, R4 ;  /* 0x0000000406047825 */ /* 0x000fca00078e0204 */
[----:B------:R-:W2:Y:S04]  /*01e0*/  LDG.E R7, desc[UR12][R4.64+-0x20] ;  /* 0xffffe00c04077981 */ /* 0x000ea8000c1e1900 */
[----:B------:R-:W2:Y:S04]  /*01f0*/  LDG.E R8, desc[UR12][R4.64+-0x1c] ;  /* 0xffffe40c04087981 */ /* 0x000ea8000c1e1900 */
[----:B------:R-:W3:Y:S04]  /*0200*/  LDG.E R10, desc[UR12][R4.64+-0x18] ;  /* 0xffffe80c040a7981 */ /* 0x000ee8000c1e1900 */
[----:B------:R-:W3:Y:S04]  /*0210*/  LDG.E R9, desc[UR12][R4.64+-0x14] ;  /* 0xffffec0c04097981 */ /* 0x000ee8000c1e1900 */
[----:B------:R-:W4:Y:S04]  /*0220*/  LDG.E R12, desc[UR12][R4.64+-0x10] ;  /* 0xfffff00c040c7981 */ /* 0x000f28000c1e1900 */
[----:B------:R-:W4:Y:S04]  /*0230*/  LDG.E R11, desc[UR12][R4.64+-0xc] ;  /* 0xfffff40c040b7981 */ /* 0x000f28000c1e1900 */
[----:B------:R-:W5:Y:S04]  /*0240*/  LDG.E R14, desc[UR12][R4.64+-0x8] ;  /* 0xfffff80c040e7981 */ /* 0x000f68000c1e1900 */
        /* <DEDUP_REMOVED lines=8> */
[----:B------:R-:W5:Y:S01]  /*02d0*/  LDG.E R21, desc[UR12][R4.64+0x1c] ;  /* 0x00001c0c04157981 */ /* 0x000f62000c1e1900 */
[----:B------:R-:W-:Y:S01]  /*02e0*/  UIADD3 UR9, UPT, UPT, UR9, 0x10, URZ ;  /* 0x0000001009097890 */ /* 0x000fe2000fffe0ff */
[----:B------:R-:W-:-:S03]  /*02f0*/  IADD3 R6, PT, PT, R6, 0x10, RZ ;  /* 0x0000001006067810 */ /* 0x000fc60007ffe0ff */
[----:B------:R-:W-:Y:S01]  /*0300*/  UISETP.NE.AND UP1, UPT, UR9, URZ, UPT ;  /* 0x000000ff0900728c */ /* 0x000fe2000bf25270 */
[----:B--2---:R-:W-:-:S04]  /*0310*/  FMNMX3 R7, R0, R7, R8, !PT ;  /* 0x0000000700077276 */ /* 0x004fc80007800008 */
[----:B---3--:R-:W-:-:S04]  /*0320*/  FMNMX3 R7, R7, R10, R9, !PT ;  /* 0x0000000a07077276 */ /* 0x008fc80007800009 */
[----:B----4-:R-:W-:-:S04]  /*0330*/  FMNMX3 R7, R7, R12, R11, !PT ;  /* 0x0000000c07077276 */ /* 0x010fc8000780000b */
[----:B-----5:R-:W-:-:S04]  /*0340*/  FMNMX3 R7, R7, R14, R13, !PT ;  /* 0x0000000e07077276 */ /* 0x020fc8000780000d */
[----:B------:R-:W-:-:S04]  /*0350*/  FMNMX3 R7, R7, R16, R15, !PT ;  /* 0x0000001007077276 */ /* 0x000fc8000780000f */
[----:B------:R-:W-:-:S04]  /*0360*/  FMNMX3 R7, R7, R18, R17, !PT ;  /* 0x0000001207077276 */ /* 0x000fc80007800011 */
[----:B------:R-:W-:-:S04]  /*0370*/  FMNMX3 R7, R7, R20, R19, !PT ;  /* 0x0000001407077276 */ /* 0x000fc80007800013 */
[----:B------:R-:W-:Y:S01]  /*0380*/  FMNMX3 R0, R7, R22, R21, !PT ;  /* 0x0000001607007276 */ /* 0x000fe20007800015 */
[----:B------:R-:W-:Y:S06]  /*0390*/  BRA.U UP1, `(.L_x_7) ;  /* 0xfffffffd01847547 */ /* 0x000fec000b83ffff */
.L_x_6:
[----:B------:R-:W-:Y:S05]  /*03a0*/  BRA.U !UP0, `(.L_x_5) ;  /* 0x0000000108bc7547 */ /* 0x000fea000b800000 */
[----:B------:R-:W0:Y:S01]  /*03b0*/  LDCU UR5, c[0x0][0x394] ;  /* 0x00007280ff0577ac */ /* 0x000e220008000800 */
[----:B------:R-:W-:Y:S02]  /*03c0*/  UISETP.GE.U32.AND UP0, UPT, UR8, 0x8, UPT ;  /* 0x000000080800788c */ /* 0x000fe4000bf06070 */
[----:B0-----:R-:W-:-:S04]  /*03d0*/  ULOP3.LUT UR6, UR5, 0x7, URZ, 0xc0, !UPT ;  /* 0x0000000705067892 */ /* 0x001fc8000f8ec0ff */
[----:B------:R-:W-:-:S03]  /*03e0*/  UISETP.NE.AND UP1, UPT, UR6, URZ, UPT ;  /* 0x000000ff0600728c */ /* 0x000fc6000bf25270 */
[----:B------:R-:W-:Y:S08]  /*03f0*/  BRA.U !UP0, `(.L_x_8) ;  /* 0x0000000108407547 */ /* 0x000ff0000b800000 */
[----:B------:R-:W0:Y:S01]  /*0400*/  LDC.64 R4, c[0x0][0x380] ;  /* 0x0000e000ff047b82 */ /* 0x000e220000000a00 */
[----:B------:R-:W-:-:S05]  /*0410*/  IADD3 R7, PT, PT, R3, UR4, RZ ;  /* 0x0000000403077c10 */ /* 0x000fca000fffe0ff */
[----:B0-----:R-:W-:-:S05]  /*0420*/  IMAD.WIDE R4, R7, 0x4, R4 ;  /* 0x0000000407047825 */ /* 0x001fca00078e0204 */
[----:B------:R-:W2:Y:S04]  /*0430*/  LDG.E R7, desc[UR12][R4.64] ;  /* 0x0000000c04077981 */ /* 0x000ea8000c1e1900 */
[----:B------:R-:W2:Y:S04]  /*0440*/  LDG.E R6, desc[UR12][R4.64+0x4] ;  /* 0x0000040c04067981 */ /* 0x000ea8000c1e1900 */
[----:B------:R-:W3:Y:S04]  /*0450*/  LDG.E R9, desc[UR12][R4.64+0x8] ;  /* 0x0000080c04097981 */ /* 0x000ee8000c1e1900 */
[----:B------:R-:W3:Y:S04]  /*0460*/  LDG.E R8, desc[UR12][R4.64+0xc] ;  /* 0x00000c0c04087981 */ /* 0x000ee8000c1e1900 */
[----:B------:R-:W4:Y:S04]  /*0470*/  LDG.E R11, desc[UR12][R4.64+0x10] ;  /* 0x0000100c040b7981 */ /* 0x000f28000c1e1900 */
[----:B------:R-:W4:Y:S04]  /*0480*/  LDG.E R10, desc[UR12][R4.64+0x14] ;  /* 0x0000140c040a7981 */ /* 0x000f28000c1e1900 */
[----:B------:R-:W5:Y:S04]  /*0490*/  LDG.E R13, desc[UR12][R4.64+0x18] ;  /* 0x0000180c040d7981 */ /* 0x000f68000c1e1900 */
[----:B------:R-:W5:Y:S01]  /*04a0*/  LDG.E R12, desc[UR12][R4.64+0x1c] ;  /* 0x00001c0c040c7981 */ /* 0x000f62000c1e1900 */
[----:B------:R-:W-:Y:S01]  /*04b0*/  UIADD3 UR4, UPT, UPT, UR4, 0x8, URZ ;  /* 0x0000000804047890 */ /* 0x000fe2000fffe0ff */
[----:B--2---:R-:W-:-:S04]  /*04c0*/  FMNMX3 R6, R0, R7, R6, !PT ;  /* 0x0000000700067276 */ /* 0x004fc80007800006 */
[----:B---3--:R-:W-:-:S04]  /*04d0*/  FMNMX3 R6, R6, R9, R8, !PT ;  /* 0x0000000906067276 */ /* 0x008fc80007800008 */
[----:B----4-:R-:W-:-:S04]  /*04e0*/  FMNMX3 R6, R6, R11, R10, !PT ;  /* 0x0000000b06067276 */ /* 0x010fc8000780000a */
[----:B-----5:R-:W-:-:S07]  /*04f0*/  FMNMX3 R0, R6, R13, R12, !PT ;  /* 0x0000000d06007276 */ /* 0x020fce000780000c */
.L_x_8:
[----:B------:R-:W-:Y:S05]  /*0500*/  BRA.U !UP1, `(.L_x_5) ;  /* 0x0000000109647547 */ /* 0x000fea000b800000 */
[----:B------:R-:W-:Y:S02]  /*0510*/  UISETP.GE.U32.AND UP0, UPT, UR6, 0x4, UPT ;  /* 0x000000040600788c */ /* 0x000fe4000bf06070 */
[----:B------:R-:W-:-:S04]  /*0520*/  ULOP3.LUT UR5, UR5, 0x3, URZ, 0xc0, !UPT ;  /* 0x0000000305057892 */ /* 0x000fc8000f8ec0ff */
        /* <DEDUP_REMOVED lines=8> */
[----:B------:R-:W3:Y:S01]  /*05b0*/  LDG.E R8, desc[UR12][R4.64+0xc] ;  /* 0x00000c0c04087981 */ /* 0x000ee2000c1e1900 */
[----:B------:R-:W-:Y:S01]  /*05c0*/  UIADD3 UR4, UPT, UPT, UR4, 0x4, URZ ;  /* 0x0000000404047890 */ /* 0x000fe2000fffe0ff */
[----:B--2---:R-:W-:-:S04]  /*05d0*/  FMNMX3 R0, R0, R7, R6, !PT ;  /* 0x0000000700007276 */ /* 0x004fc80007800006 */
[----:B---3--:R-:W-:-:S07]  /*05e0*/  FMNMX3 R0, R0, R9, R8, !PT ;  /* 0x0000000900007276 */ /* 0x008fce0007800008 */
.L_x_9:
[----:B------:R-:W-:Y:S05]  /*05f0*/  BRA.U !UP1, `(.L_x_5) ;  /* 0x0000000109287547 */ /* 0x000fea000b800000 */
[----:B------:R-:W0:Y:S01]  /*0600*/  LDC.64 R6, c[0x0][0x380] ;  /* 0x0000e000ff067b82 */ /* 0x000e220000000a00 */
[----:B------:R-:W-:Y:S01]  /*0610*/  IADD3 R3, PT, PT, R3, UR4, RZ ;  /* 0x0000000403037c10 */ /* 0x000fe2000fffe0ff */
[----:B------:R-:W-:-:S12]  /*0620*/  UIADD3 UR5, UPT, UPT, -UR5, URZ, URZ ;  /* 0x000000ff05057290 */ /* 0x000fd8000fffe1ff */
.L_x_10:
[----:B0-----:R-:W-:-:S06]  /*0630*/  IMAD.WIDE R4, R3, 0x4, R6 ;  /* 0x0000000403047825 */ /* 0x001fcc00078e0206 */
[----:B------:R-:W2:Y:S01]  /*0640*/  LDG.E R5, desc[UR12][R4.64] ;  /* 0x0000000c04057981 */ /* 0x000ea2000c1e1900 */
[----:B------:R-:W-:Y:S01]  /*0650*/  UIADD3 UR5, UPT, UPT, UR5, 0x1, URZ ;  /* 0x0000000105057890 */ /* 0x000fe2000fffe0ff */
[----:B------:R-:W-:-:S03]  /*0660*/  IADD3 R3, PT, PT, R3, 0x1, RZ ;  /* 0x0000000103037810 */ /* 0x000fc60007ffe0ff */
[----:B------:R-:W-:Y:S01]  /*0670*/  UISETP.NE.AND UP0, UPT, UR5, URZ, UPT ;  /* 0x000000ff0500728c */ /* 0x000fe2000bf05270 */
[----:B--2---:R-:W-:-:S08]  /*0680*/  FMNMX R0, R5, R0, !PT ;  /* 0x0000000005007209 */ /* 0x004fd00007800000 */
[----:B------:R-:W-:Y:S05]  /*0690*/  BRA.U UP0, `(.L_x_10) ;  /* 0xfffffffd00e47547 */ /* 0x000fea000b83ffff */
.L_x_5:
[----:B------:R-:W0:Y:S01]  /*06a0*/  LDCU UR5, c[0x0][0x394] ;  /* 0x00007280ff0577ac */ /* 0x000e220008000800 */
[----:B------:R-:W-:Y:S01]  /*06b0*/  HFMA2 R3, -RZ, RZ, 0, 0 ;  /* 0x00000000ff037431 */ /* 0x000fe200000001ff */
[----:B0-----:R-:W-:-:S09]  /*06c0*/  UISETP.GE.AND UP0, UPT, UR5, 0x1, UPT ;  /* 0x000000010500788c */ /* 0x001fd2000bf06270 */
[----:B------:R-:W-:Y:S05]  /*06d0*/  BRA.U !UP0, `(.L_x_11) ;  /* 0x0000000d08cc7547 */ /* 0x000fea000b800000 */
[----:B------:R-:W-:Y:S02]  /*06e0*/  UISETP.GE.U32.AND UP1, UPT, UR5, 0x8, UPT ;  /* 0x000000080500788c */ /* 0x000fe4000bf26070 */
[----:B------:R-:W-:Y:S01]  /*06f0*/  IMAD R8, R2, UR5, RZ ;  /* 0x0000000502087c24 */ /* 0x000fe2000f8e02ff */
[----:B------:R-:W-:Y:S01]  /*0700*/  ULOP3.LUT UR14, UR5, 0x7, URZ, 0xc0, !UPT ;  /* 0x00000007050e7892 */ /* 0x000fe2000f8ec0ff */
[----:B------:R-:W-:Y:S01]  /*0710*/  MOV R3, RZ ;  /* 0x000000ff00037202 */ /* 0x000fe20000000f00 */
[----:B------:R-:W-:Y:S02]  /*0720*/  UMOV UR4, URZ ;  /* 0x000000ff00047c82 */ /* 0x000fe40008000000 */
[----:B------:R-:W-:Y:S02]  /*0730*/  UISETP.NE.AND UP0, UPT, UR14, URZ, UPT ;  /* 0x000000ff0e00728c */ /* 0x000fe4000bf05270 */
[----:B------:R-:W-:Y:S09]  /*0740*/  BRA.U !UP1, `(.L_x_12) ;  /* 0x0000000509d47547 */ /* 0x000ff2000b800000 */
[----:B------:R-:W0:Y:S01]  /*0750*/  LDCU.128 UR8, c[0x0][0x380] ;  /* 0x00007000ff0877ac */ /* 0x000e220008000c00 */
[----:B------:R-:W-:Y:S02]  /*0760*/  MOV R3, RZ ;  /* 0x000000ff00037202 */ /* 0x000fe40000000f00 */
[----:B------:R-:W-:Y:S01]  /*0770*/  MOV R9, R8 ;  /* 0x0000000800097202 */ /* 0x000fe20000000f00 */
[----:B------:R-:W-:Y:S02]  /*0780*/  ULOP3.LUT UR4, UR5, 0x7ffffff8, URZ, 0xc0, !UPT ;  /* 0x7ffffff805047892 */ /* 0x000fe4000f8ec0ff */
[----:B0-----:R-:W-:Y:S02]  /*0790*/  UIADD3 UR7, UP1, UPT, UR8, 0x10, URZ ;  /* 0x0000001008077890 */ /* 0x001fe4000ff3e0ff */
[----:B------:R-:W-:Y:S02]  /*07a0*/  UIADD3 UR5, UP2, UPT, UR10, 0x10, URZ ;  /* 0x000000100a057890 */ /* 0x000fe4000ff5e0ff */
[----:B------:R-:W-:-:S02]  /*07b0*/  UIADD3 UR10, UPT, UPT, -UR4, URZ, URZ ;  /* 0x000000ff040a7290 */ /* 0x000fc4000fffe1ff */
[----:B------:R-:W-:Y:S02]  /*07c0*/  UIADD3.X UR8, UPT, UPT, URZ, UR9, URZ, UP1, !UPT ;  /* 0x00000009ff087290 */ /* 0x000fe40008ffe4ff */
[----:B------:R-:W-:-:S12]  /*07d0*/  UIADD3.X UR6, UPT, UPT, URZ, UR11, URZ, UP2, !UPT ;  /* 0x0000000bff067290 */ /* 0x000fd800097fe4ff */
.L_x_13:
[----:B------:R-:W-:Y:S02]  /*07e0*/  MOV R4, UR7 ;  /* 0x0000000700047c02 */ /* 0x000fe40008000f00 */
[----:B------:R-:W-:-:S03]  /*07f0*/  MOV R5, UR8 ;  /* 0x0000000800057c02 */ /* 0x000fc60008000f00 */
[----:B------:R-:W-:-:S05]  /*0800*/  IMAD.WIDE R4, R9, 0x4, R4 ;  /* 0x0000000409047825 */ /* 0x000fca00078e0204 */
[----:B-1----:R-:W2:Y:S01]  /*0810*/  LDG.E R7, desc[UR12][R4.64+-0x10] ;  /* 0xfffff00c04077981 */ /* 0x002ea2000c1e1900 */
[----:B------:R-:W-:Y:S01]  /*0820*/  HFMA2 R10, -RZ, RZ, 0.96630859375, -0.0022525787353515625 ;  /* 0x3bbb989dff0a7431 */ /* 0x000fe200000001ff */
[----:B------:R-:W-:Y:S01]  /*0830*/  MOV R11, 0x437c0000 ;  /* 0x437c0000000b7802 */ /* 0x000fe20000000f00 */
[----:B--2---:R-:W-:-:S04]  /*0840*/  FADD R7, R7, -R0 ;  /* 0x8000000007077221 */ /* 0x004fc80000000000 */
[----:B------:R-:W-:-:S04]  /*0850*/  FFMA.SAT R6, R7, R10, 0.5 ;  /* 0x3f00000007067423 */ /* 0x000fc8000000200a */
[----:B------:R-:W-:-:S04]  /*0860*/  FFMA.RM R12, R6, R11, 12582913 ;  /* 0x4b400001060c7423 */ /* 0x000fc8000000400b */
[C---:B------:R-:W-:Y:S01]  /*0870*/  FADD R6, R12.reuse, -12583039 ;  /* 0xcb40007f0c067421 */ /* 0x040fe20000000000 */
[----:B------:R-:W-:-:S03]  /*0880*/  SHF.L.U32 R12, R12, 0x17, RZ ;  /* 0x000000170c0c7819 */ /* 0x000fc600000006ff */
[----:B------:R-:W-:-:S04]  /*0890*/  FFMA R6, R7, 1.4426950216293334961, -R6 ;  /* 0x3fb8aa3b07067823 */ /* 0x000fc80000000806 */
[----:B------:R-:W-:Y:S01]  /*08a0*/  FFMA R13, R7, 1.925963033500011079e-08, R6 ;  /* 0x32a57060070d7823 */ /* 0x000fe20000000006 */
[----:B------:R-:W-:Y:S02]  /*08b0*/  MOV R6, UR5 ;  /* 0x0000000500067c02 */ /* 0x000fe40008000f00 */
[----:B------:R-:W-:-:S03]  /*08c0*/  MOV R7, UR6 ;  /* 0x0000000600077c02 */ /* 0x000fc60008000f00 */
[----:B------:R-:W0:Y:S01]  /*08d0*/  MUFU.EX2 R13, R13 ;  /* 0x0000000d000d7308 */ /* 0x000e220000000800 */
[----:B------:R-:W-:-:S04]  /*08e0*/  IMAD.WIDE R6, R9, 0x4, R6 ;  /* 0x0000000409067825 */ /* 0x000fc800078e0206 */
[----:B0-----:R-:W-:-:S05]  /*08f0*/  FMUL R12, R12, R13 ;  /* 0x0000000d0c0c7220 */ /* 0x001fca0000400000 */
[----:B------:R0:W-:Y:S04]  /*0900*/  STG.E desc[UR12][R6.64+-0x10], R12 ;  /* 0xfffff00c06007986 */ /* 0x0001e8000c10190c */
[----:B------:R-:W2:Y:S02]  /*0910*/  LDG.E R15, desc[UR12][R4.64+-0xc] ;  /* 0xfffff40c040f7981 */ /* 0x000ea4000c1e1900 */
[----:B--2---:R-:W-:-:S04]  /*0920*/  FADD R15, R15, -R0 ;  /* 0x800000000f0f7221 */ /* 0x004fc80000000000 */
[----:B------:R-:W-:-:S04]  /*0930*/  FFMA.SAT R14, R15, R10, 0.5 ;  /* 0x3f0000000f0e7423 */ /* 0x000fc8000000200a */
[----:B------:R-:W-:-:S04]  /*0940*/  FFMA.RM R14, R14, R11, 12582913 ;  /* 0x4b4000010e0e7423 */ /* 0x000fc8000000400b */
[C---:B------:R-:W-:Y:S01]  /*0950*/  FADD R16, R14.reuse, -12583039 ;  /* 0xcb40007f0e107421 */ /* 0x040fe20000000000 */
[----:B------:R-:W-:-:S03]  /*0960*/  SHF.L.U32 R13, R14, 0x17, RZ ;  /* 0x000000170e0d7819 */ /* 0x000fc600000006ff */
[----:B------:R-:W-:-:S04]  /*0970*/  FFMA R16, R15, 1.4426950216293334961, -R16 ;  /* 0x3fb8aa3b0f107823 */ /* 0x000fc80000000810 */
[----:B------:R-:W-:-:S06]  /*0980*/  FFMA R16, R15, 1.925963033500011079e-08, R16 ;  /* 0x32a570600f107823 */ /* 0x000fcc0000000010 */
[----:B------:R-:W1:Y:S02]  /*0990*/  MUFU.EX2 R16, R16 ;  /* 0x0000001000107308 */ /* 0x000e640000000800 */
[----:B-1----:R-:W-:-:S05]  /*09a0*/  FMUL R13, R13, R16 ;  /* 0x000000100d0d7220 */ /* 0x002fca0000400000 */
[----:B------:R1:W-:Y:S04]  /*09b0*/  STG.E desc[UR12][R6.64+-0xc], R13 ;  /* 0xfffff40d06007986 */ /* 0x0003e8000c10190c */
[----:B------:R-:W2:Y:S02]  /*09c0*/  LDG.E R15, desc[UR12][R4.64+-0x8] ;  /* 0xfffff80c040f7981 */ /* 0x000ea4000c1e1900 */
[----:B--2---:R-:W-:-:S04]  /*09d0*/  FADD R15, R15, -R0 ;  /* 0x800000000f0f7221 */ /* 0x004fc80000000000 */
[----:B------:R-:W-:-:S04]  /*09e0*/  FFMA.SAT R14, R15, R10, 0.5 ;  /* 0x3f0000000f0e7423 */ /* 0x000fc8000000200a */
[----:B------:R-:W-:-:S04]  /*09f0*/  FFMA.RM R14, R14, R11, 12582913 ;  /* 0x4b4000010e0e7423 */ /* 0x000fc8000000400b */
[----:B------:R-:W-:-:S04]  /*0a00*/  FADD R18, R14, -12583039 ;  /* 0xcb40007f0e127421 */ /* 0x000fc80000000000 */
[----:B------:R-:W-:-:S04]  /*0a10*/  FFMA R18, R15, 1.4426950216293334961, -R18 ;  /* 0x3fb8aa3b0f127823 */ /* 0x000fc80000000812 */
[----:B------:R-:W-:Y:S01]  /*0a20*/  FFMA R18, R15, 1.925963033500011079e-08, R18 ;  /* 0x32a570600f127823 */ /* 0x000fe20000000012 */
[----:B------:R-:W-:-:S05]  /*0a30*/  SHF.L.U32 R15, R14, 0x17, RZ ;  /* 0x000000170e0f7819 */ /* 0x000fca00000006ff */
[----:B------:R-:W2:Y:S02]  /*0a40*/  MUFU.EX2 R18, R18 ;  /* 0x0000001200127308 */ /* 0x000ea40000000800 */
[----:B--2---:R-:W-:-:S05]  /*0a50*/  FMUL R15, R15, R18 ;  /* 0x000000120f0f7220 */ /* 0x004fca0000400000 */
        /* <DEDUP_REMOVED lines=45> */
[----:B------:R-:W2:Y:S01]  /*0d30*/  LDG.E R5, desc[UR12][R4.64+0xc] ;  /* 0x00000c0c04057981 */ /* 0x000ea2000c1e1900 */
[----:B0-----:R-:W-:Y:S01]  /*0d40*/  FADD R12, R12, R3 ;  /* 0x000000030c0c7221 */ /* 0x001fe20000000000 */
[----:B------:R-:W-:Y:S01]  /*0d50*/  UIADD3 UR10, UPT, UPT, UR10, 0x8, URZ ;  /* 0x000000080a0a7890 */ /* 0x000fe2000fffe0ff */
[----:B------:R-:W-:Y:S02]  /*0d60*/  IADD3 R9, PT, PT, R9, 0x8, RZ ;  /* 0x0000000809097810 */ /* 0x000fe40007ffe0ff */
[----:B------:R-:W-:Y:S01]  /*0d70*/  FADD R12, R12, R13 ;  /* 0x0000000d0c0c7221 */ /* 0x000fe20000000000 */
[----:B------:R-:W-:-:S03]  /*0d80*/  UISETP.NE.AND UP1, UPT, UR10, URZ, UPT ;  /* 0x000000ff0a00728c */ /* 0x000fc6000bf25270 */
[----:B------:R-:W-:-:S04]  /*0d90*/  FADD R12, R12, R15 ;  /* 0x0000000f0c0c7221 */ /* 0x000fc80000000000 */
[----:B------:R-:W-:-:S04]  /*0da0*/  FADD R12, R12, R17 ;  /* 0x000000110c0c7221 */ /* 0x000fc80000000000 */
[----:B------:R-:W-:-:S04]  /*0db0*/  FADD R12, R12, R19 ;  /* 0x000000130c0c7221 */ /* 0x000fc80000000000 */
[----:B------:R-:W-:-:S04]  /*0dc0*/  FADD R12, R12, R21 ;  /* 0x000000150c0c7221 */ /* 0x000fc80000000000 */
[----:B------:R-:W-:Y:S01]  /*0dd0*/  FADD R12, R12, R23 ;  /* 0x000000170c0c7221 */ /* 0x000fe20000000000 */
[----:B--2---:R-:W-:-:S04]  /*0de0*/  FADD R25, R5, -R0 ;  /* 0x8000000005197221 */ /* 0x004fc80000000000 */
[----:B------:R-:W-:-:S04]  /*0df0*/  FFMA.SAT R10, R25, R10, 0.5 ;  /* 0x3f000000190a7423 */ /* 0x000fc8000000200a */
[----:B------:R-:W-:-:S04]  /*0e00*/  FFMA.RM R10, R10, R11, 12582913 ;  /* 0x4b4000010a0a7423 */ /* 0x000fc8000000400b */
[C---:B------:R-:W-:Y:S01]  /*0e10*/  FADD R14, R10.reuse, -12583039 ;  /* 0xcb40007f0a0e7421 */ /* 0x040fe20000000000 */
[----:B------:R-:W-:-:S03]  /*0e20*/  SHF.L.U32 R10, R10, 0x17, RZ ;  /* 0x000000170a0a7819 */ /* 0x000fc600000006ff */
[----:B------:R-:W-:-:S04]  /*0e30*/  FFMA R14, R25, 1.4426950216293334961, -R14 ;  /* 0x3fb8aa3b190e7823 */ /* 0x000fc8000000080e */
[----:B------:R-:W-:-:S04]  /*0e40*/  FFMA R14, R25, 1.925963033500011079e-08, R14 ;  /* 0x32a57060190e7823 */ /* 0x000fc8000000000e */
[----:B------:R-:W0:Y:S02]  /*0e50*/  MUFU.EX2 R11, R14 ;  /* 0x0000000e000b7308 */ /* 0x000e240000000800 */
[----:B0-----:R-:W-:-:S04]  /*0e60*/  FMUL R11, R10, R11 ;  /* 0x0000000b0a0b7220 */ /* 0x001fc80000400000 */
[----:B------:R-:W-:Y:S01]  /*0e70*/  FADD R3, R12, R11 ;  /* 0x0000000b0c037221 */ /* 0x000fe20000000000 */
[----:B------:R1:W-:Y:S01]  /*0e80*/  STG.E desc[UR12][R6.64+0xc], R11 ;  /* 0x00000c0b06007986 */ /* 0x0003e2000c10190c */
[----:B------:R-:W-:Y:S05]  /*0e90*/  BRA.U UP1, `(.L_x_13) ;  /* 0xfffffff901507547 */ /* 0x000fea000b83ffff */
.L_x_12:
[----:B------:R-:W-:Y:S05]  /*0ea0*/  BRA.U !UP0, `(.L_x_11) ;  /* 0x0000000508d87547 */ /* 0x000fea000b800000 */
[----:B------:R-:W0:Y:S01]  /*0eb0*/  LDCU UR5, c[0x0][0x394] ;  /* 0x00007280ff0577ac */ /* 0x000e220008000800 */
[----:B------:R-:W-:Y:S02]  /*0ec0*/  UISETP.GE.U32.AND UP0, UPT, UR14, 0x4, UPT ;  /* 0x000000040e00788c */ /* 0x000fe4000bf06070 */
[----:B0-----:R-:W-:-:S04]  /*0ed0*/  ULOP3.LUT UR6, UR5, 0x3, URZ, 0xc0, !UPT ;  /* 0x0000000305067892 */ /* 0x001fc8000f8ec0ff */
[----:B------:R-:W-:-:S03]  /*0ee0*/  UISETP.NE.AND UP1, UPT, UR6, URZ, UPT ;  /* 0x000000ff0600728c */ /* 0x000fc6000bf25270 */
[----:B------:R-:W-:Y:S08]  /*0ef0*/  BRA.U !UP0, `(.L_x_14) ;  /* 0x0000000108e07547 */ /* 0x000ff0000b800000 */
[----:B------:R-:W0:Y:S01]  /*0f00*/  LDC.64 R4, c[0x0][0x380] ;  /* 0x0000e000ff047b82 */ /* 0x000e220000000a00 */
[----:B-1----:R-:W-:-:S05]  /*0f10*/  IADD3 R11, PT, PT, R8, UR4, RZ ;  /* 0x00000004080b7c10 */ /* 0x002fca000fffe0ff */
[----:B0-----:R-:W-:-:S05]  /*0f20*/  IMAD.WIDE R4, R11, 0x4, R4 ;  /* 0x000000040b047825 */ /* 0x001fca00078e0204 */
[----:B------:R-:W2:Y:S01]  /*0f30*/  LDG.E R7, desc[UR12][R4.64] ;  /* 0x0000000c04077981 */ /* 0x000ea2000c1e1900 */
[----:B------:R-:W-:Y:S01]  /*0f40*/  HFMA2 R9, -RZ, RZ, 0.96630859375, -0.0022525787353515625 ;  /* 0x3bbb989dff097431 */ /* 0x000fe200000001ff */
[----:B------:R-:W-:Y:S01]  /*0f50*/  MOV R10, 0x437c0000 ;  /* 0x437c0000000a7802 */ /* 0x000fe20000000f00 */
[----:B--2---:R-:W-:-:S04]  /*0f60*/  FADD R12, R7, -R0 ;  /* 0x80000000070c7221 */ /* 0x004fc80000000000 */
[----:B------:R-:W-:-:S04]  /*0f70*/  FFMA.SAT R7, R12, R9, 0.5 ;  /* 0x3f0000000c077423 */ /* 0x000fc80000002009 */
[----:B------:R-:W-:Y:S02]  /*0f80*/  FFMA.RM R13, R7, R10, 12582913 ;  /* 0x4b400001070d7423 */ /* 0x000fe4000000400a */
[----:B------:R-:W0:Y:S02]  /*0f90*/  LDC.64 R6, c[0x0][0x388] ;  /* 0x0000e200ff067b82 */ /* 0x000e240000000a00 */
[C---:B------:R-:W-:Y:S01]  /*0fa0*/  FADD R15, R13.reuse, -12583039 ;  /* 0xcb40007f0d0f7421 */ /* 0x040fe20000000000 */
[----:B------:R-:W-:-:S03]  /*0fb0*/  SHF.L.U32 R13, R13, 0x17, RZ ;  /* 0x000000170d0d7819 */ /* 0x000fc600000006ff */
[----:B------:R-:W-:-:S04]  /*0fc0*/  FFMA R15, R12, 1.4426950216293334961, -R15 ;  /* 0x3fb8aa3b0c0f7823 */ /* 0x000fc8000000080f */
[----:B------:R-:W-:-:S04]  /*0fd0*/  FFMA R15, R12, 1.925963033500011079e-08, R15 ;  /* 0x32a570600c0f7823 */ /* 0x000fc8000000000f */
[----:B------:R-:W1:Y:S01]  /*0fe0*/  MUFU.EX2 R12, R15 ;  /* 0x0000000f000c7308 */ /* 0x000e620000000800 */
[----:B0-----:R-:W-:-:S04]  /*0ff0*/  IMAD.WIDE R6, R11, 0x4, R6 ;  /* 0x000000040b067825 */ /* 0x001fc800078e0206 */
[----:B-1----:R-:W-:-:S05]  /*1000*/  FMUL R11, R13, R12 ;  /* 0x0000000c0d0b7220 */ /* 0x002fca0000400000 */
        /* <DEDUP_REMOVED lines=8> */
[----:B------:R-:W-:-:S04]  /*1090*/  FFMA R17, R12, 1.925963033500011079e-08, R17 ;  /* 0x32a570600c117823 */ /* 0x000fc80000000011 */
[----:B------:R-:W1:Y:S02]  /*10a0*/  MUFU.EX2 R12, R17 ;  /* 0x00000011000c7308 */ /* 0x000e640000000800 */
        /* <DEDUP_REMOVED lines=13> */
[----:B------:R1:W2:Y:S01]  /*1180*/  LDG.E R5, desc[UR12][R4.64+0xc] ;  /* 0x00000c0c04057981 */ /* 0x0002a2000c1e1900 */
[----:B------:R-:W-:Y:S01]  /*1190*/  UIADD3 UR4, UPT, UPT, UR4, 0x4, URZ ;  /* 0x0000000404047890 */ /* 0x000fe2000fffe0ff */
[----:B-1----:R-:W-:-:S04]  /*11a0*/  FADD R4, R3, R11 ;  /* 0x0000000b03047221 */ /* 0x002fc80000000000 */
        /* <DEDUP_REMOVED lines=10> */
[----:B-1----:R-:W-:-:S04]  /*1250*/  FMUL R9, R9, R10 ;  /* 0x0000000a09097220 */ /* 0x002fc80000400000 */
[----:B------:R-:W-:Y:S01]  /*1260*/  FADD R3, R4, R9 ;  /* 0x0000000904037221 */ /* 0x000fe20000000000 */
[----:B------:R0:W-:Y:S06]  /*1270*/  STG.E desc[UR12][R6.64+0xc], R9 ;  /* 0x00000c0906007986 */ /* 0x0001ec000c10190c */
.L_x_14:
[----:B------:R-:W-:Y:S05]  /*1280*/  BRA.U !UP1, `(.L_x_11) ;  /* 0x0000000109e07547 */ /* 0x000fea000b800000 */
[----:B------:R-:W-:Y:S02]  /*1290*/  UISETP.NE.AND UP0, UPT, UR6, 0x1, UPT ;  /* 0x000000010600788c */ /* 0x000fe4000bf05270 */
[----:B------:R-:W-:-:S04]  /*12a0*/  ULOP3.LUT UR5, UR5, 0x1, URZ, 0xc0, !UPT ;  /* 0x0000000105057892 */ /* 0x000fc8000f8ec0ff */
[----:B------:R-:W-:-:S03]  /*12b0*/  UISETP.NE.U32.AND UP1, UPT, UR5, 0x1, UPT ;  /* 0x000000010500788c */ /* 0x000fc6000bf25070 */
[----:B------:R-:W-:Y:S08]  /*12c0*/  BRA.U !UP0, `(.L_x_15) ;  /* 0x0000000108807547 */ /* 0x000ff0000b800000 */
[----:B------:R-:W2:Y:S01]  /*12d0*/  LDC.64 R4, c[0x0][0x380] ;  /* 0x0000e000ff047b82 */ /* 0x000ea20000000a00 */
[----:B01----:R-:W-:-:S05]  /*12e0*/  IADD3 R11, PT, PT, R8, UR4, RZ ;  /* 0x00000004080b7c10 */ /* 0x003fca000fffe0ff */
[----:B--2---:R-:W-:-:S05]  /*12f0*/  IMAD.WIDE R4, R11, 0x4, R4 ;  /* 0x000000040b047825 */ /* 0x004fca00078e0204 */
        /* <DEDUP_REMOVED lines=15> */
[----:B------:R-:W3:Y:S01]  /*13f0*/  LDG.E R5, desc[UR12][R4.64+0x4] ;  /* 0x0000040c04057981 */ /* 0x000ee2000c1e1900 */
[----:B------:R-:W-:Y:S01]  /*1400*/  FADD R3, R3, R9 ;  /* 0x0000000903037221 */ /* 0x000fe20000000000 */
[----:B------:R-:W-:Y:S01]  /*1410*/  UIADD3 UR4, UPT, UPT, UR4, 0x2, URZ ;  /* 0x0000000204047890 */ /* 0x000fe2000fffe0ff */
[----:B---3--:R-:W-:-:S04]  /*1420*/  FADD R10, R5, -R0 ;  /* 0x80000000050a7221 */ /* 0x008fc80000000000 */
        /* <DEDUP_REMOVED lines=9> */
[----:B------:R2:W-:Y:S06]  /*14c0*/  STG.E desc[UR12][R6.64+0x4], R10 ;  /* 0x0000040a06007986 */ /* 0x0005ec000c10190c */
.L_x_15:
[----:B------:R-:W-:Y:S05]  /*14d0*/  BRA.U UP1, `(.L_x_11) ;  /* 0x00000001014c7547 */ /* 0x000fea000b800000 */
[----:B------:R-:W3:Y:S01]  /*14e0*/  LDC.64 R4, c[0x0][0x380] ;  /* 0x0000e000ff047b82 */ /* 0x000ee20000000a00 */
[----:B0-2---:R-:W-:-:S05]  /*14f0*/  IADD3 R9, PT, PT, R8, UR4, RZ ;  /* 0x0000000408097c10 */ /* 0x005fca000fffe0ff */
[----:B---3--:R-:W-:-:S06]  /*1500*/  IMAD.WIDE R4, R9, 0x4, R4 ;  /* 0x0000000409047825 */ /* 0x008fcc00078e0204 */
[----:B------:R-:W2:Y:S01]  /*1510*/  LDG.E R5, desc[UR12][R4.64] ;  /* 0x0000000c04057981 */ /* 0x000ea2000c1e1900 */
[----:B-1----:R-:W-:Y:S01]  /*1520*/  HFMA2 R7, -RZ, RZ, 0.96630859375, -0.0022525787353515625 ;  /* 0x3bbb989dff077431 */ /* 0x002fe200000001ff */
        /* <DEDUP_REMOVED lines=8> */
[----:B------:R-:W-:-:S06]  /*15b0*/  FFMA R11, R0, 1.925963033500011079e-08, R11 ;  /* 0x32a57060000b7823 */ /* 0x000fcc000000000b */
[----:B------:R-:W1:Y:S01]  /*15c0*/  MUFU.EX2 R11, R11 ;  /* 0x0000000b000b7308 */ /* 0x000e620000000800 */
[----:B0-----:R-:W-:-:S04]  /*15d0*/  IMAD.WIDE R4, R9, 0x4, R6 ;  /* 0x0000000409047825 */ /* 0x001fc800078e0206 */
[----:B-1----:R-:W-:-:S04]  /*15e0*/  FMUL R8, R8, R11 ;  /* 0x0000000b08087220 */ /* 0x002fc80000400000 */
[----:B------:R-:W-:Y:S01]  /*15f0*/  FADD R3, R3, R8 ;  /* 0x0000000803037221 */ /* 0x000fe20000000000 */
[----:B------:R3:W-:Y:S06]  /*1600*/  STG.E desc[UR12][R4.64], R8 ;  /* 0x0000000804007986 */ /* 0x0007ec000c10190c */
.L_x_11:
[----:B---3--:R-:W3:Y:S02]  /*1610*/  LDC R5, c[0x0][0x394] ;  /* 0x0000e500ff057b82 */ /* 0x008ee40000000800 */
[----:B---3--:R-:W-:-:S13]  /*1620*/  ISETP.GE.AND P0, PT, R5, 0x1, PT ;  /* 0x000000010500780c */ /* 0x008fda0003f06270 */
[----:B------:R-:W-:Y:S05]  /*1630*/  @!P0 EXIT ;  /* 0x000000000000894d */ /* 0x000fea0003800000 */
[C---:B------:R-:W-:Y:S01]  /*1640*/  ISETP.GE.U32.AND P0, PT, R5.reuse, 0x10, PT ;  /* 0x000000100500780c */ /* 0x040fe20003f06070 */
[----:B012---:R-:W-:Y:S02]  /*1650*/  HFMA2 R7, -RZ, RZ, 0, 0 ;  /* 0x00000000ff077431 */ /* 0x007fe400000001ff */
[----:B------:R-:W-:Y:S01]  /*1660*/  IMAD R2, R2, R5, RZ ;  /* 0x0000000502027224 */ /* 0x000fe200078e02ff */
[----:B------:R-:W-:-:S09]  /*1670*/  LOP3.LUT R11, R5, 0xf, RZ, 0xc0, !PT ;  /* 0x0000000f050b7812 */ /* 0x000fd200078ec0ff */
[----:B------:R-:W-:Y:S05]  /*1680*/  @!P0 BRA `(.L_x_16) ;  /* 0x0000001000108947 */ /* 0x000fea0003800000 */
[----:B------:R-:W0:Y:S01]  /*1690*/  LDCU.64 UR4, c[0x0][0x388] ;  /* 0x00007100ff0477ac */ /* 0x000e220008000a00 */
[----:B------:R-:W-:Y:S02]  /*16a0*/  LOP3.LUT R7, R5, 0x7ffffff0, RZ, 0xc0, !PT ;  /* 0x7ffffff005077812 */ /* 0x000fe400078ec0ff */
[----:B------:R-:W-:Y:S02]  /*16b0*/  MOV R6, R2 ;  /* 0x0000000200067202 */ /* 0x000fe40000000f00 */
[----:B------:R-:W-:Y:S01]  /*16c0*/  IADD3 R8, PT, PT, -R7, RZ, RZ ;  /* 0x000000ff07087210 */ /* 0x000fe20007ffe1ff */
[----:B0-----:R-:W-:-:S04]  /*16d0*/  UIADD3 UR4, UP0, UPT, UR4, 0x20, URZ ;  /* 0x0000002004047890 */ /* 0x001fc8000ff1e0ff */
[----:B------:R-:W-:-:S12]  /*16e0*/  UIADD3.X UR5, UPT, UPT, URZ, UR5, URZ, UP0, !UPT ;  /* 0x00000005ff057290 */ /* 0x000fd800087fe4ff */
.L_x_49:
[----:B0-----:R-:W-:Y:S02]  /*16f0*/  MOV R4, UR4 ;  /* 0x0000000400047c02 */ /* 0x001fe40008000f00 */
[----:B------:R-:W-:-:S03]  /*1700*/  MOV R5, UR5 ;  /* 0x0000000500057c02 */ /* 0x000fc60008000f00 */
[----:B------:R-:W-:-:S05]  /*1710*/  IMAD.WIDE R4, R6, 0x4, R4 ;  /* 0x0000000406047825 */ /* 0x000fca00078e0204 */
[----:B------:R-:W2:Y:S01]  /*1720*/  LDG.E R0, desc[UR12][R4.64+-0x20] ;  /* 0xffffe00c04007981 */ /* 0x000ea2000c1e1900 */
[----:B------:R-:W0:Y:S01]  /*1730*/  MUFU.RCP R10, R3 ;  /* 0x00000003000a7308 */ /* 0x000e220000001000 */
[----:B------:R-:W-:Y:S01]  /*1740*/  IADD3 R8, PT, PT, R8, 0x10, RZ ;  /* 0x0000001008087810 */ /* 0x000fe20007ffe0ff */
[----:B------:R-:W-:Y:S03]  /*1750*/  BSSY.RECONVERGENT B2, `(.L_x_17) ;  /* 0x000000b000027945 */ /* 0x000fe60003800200 */
[----:B------:R-:W-:Y:S01]  /*1760*/  ISETP.NE.AND P2, PT, R8, RZ, PT ;  /* 0x000000ff0800720c */ /* 0x000fe20003f45270 */
[----:B0-----:R-:W-:-:S04]  /*1770*/  FFMA R9, R10, -R3, 1 ;  /* 0x3f8000000a097423 */ /* 0x001fc80000000803 */
[----:B------:R-:W-:Y:S01]  /*1780*/  FFMA R9, R10, R9, R10 ;  /* 0x000000090a097223 */ /* 0x000fe2000000000a */
[----:B--2---:R-:W0:Y:S03]  /*1790*/  FCHK P0, R0, R3 ;  /* 0x0000000300007302 */ /* 0x004e260000000000 */
[----:B------:R-:W-:-:S04]  /*17a0*/  FFMA R10, R0, R9, RZ ;  /* 0x00000009000a7223 */ /* 0x000fc800000000ff */
[----:B------:R-:W-:-:S04]  /*17b0*/  FFMA R12, R10, -R3, R0 ;  /* 0x800000030a0c7223 */ /* 0x000fc80000000000 */
[----:B------:R-:W-:Y:S01]  /*17c0*/  FFMA R9, R9, R12, R10 ;  /* 0x0000000c09097223 */ /* 0x000fe2000000000a */
[----:B0-----:R-:W-:Y:S06]  /*17d0*/  @!P0 BRA `(.L_x_18) ;  /* 0x0000000000088947 */ /* 0x001fec0003800000 */
[----:B------:R-:W-:-:S07]  /*17e0*/  MOV R12, 0x1800 ;  /* 0x00001800000c7802 */ /* 0x000fce0000000f00 */
[----:B------:R-:W-:Y:S05]  /*17f0*/  CALL.REL.NOINC `($__internal_0_$__cuda_sm3x_div_rn_noftz_f32_slowpath) ;  /* 0x0000001c00547944 */ /* 0x000fea0003c00000 */
.L_x_18:
[----:B------:R-:W-:Y:S05]  /*1800*/  BSYNC.RECONVERGENT B2 ;  /* 0x0000000000027941 */ /* 0x000fea0003800200 */
.L_x_17:
[----:B------:R-:W2:Y:S01]  /*1810*/  LDG.E R15, desc[UR12][R4.64+-0x1c] ;  /* 0xffffe40c040f7981 */ /* 0x000ea2000c1e1900 */
[----:B------:R-:W0:Y:S01]  /*1820*/  MUFU.RCP R0, R3 ;  /* 0x0000000300007308 */ /* 0x000e220000001000 */
[----:B------:R-:W-:Y:S02]  /*1830*/  BSSY.RECONVERGENT B2, `(.L_x_19) ;  /* 0x000000d000027945 */ /* 0x000fe40003800200 */
[----:B------:R1:W-:Y:S01]  /*1840*/  STG.E desc[UR12][R4.64+-0x20], R9 ;  /* 0xffffe00904007986 */ /* 0x0003e2000c10190c */
[----:B0-----:R-:W-:-:S04]  /*1850*/  FFMA R13, R0, -R3, 1 ;  /* 0x3f800000000d7423 */ /* 0x001fc80000000803 */
[----:B------:R-:W-:Y:S01]  /*1860*/  FFMA R0, R0, R13, R0 ;  /* 0x0000000d00007223 */ /* 0x000fe20000000000 */
[----:B--2---:R-:W0:Y:S03]  /*1870*/  FCHK P0, R15, R3 ;  /* 0x000000030f007302 */ /* 0x004e260000000000 */
[----:B------:R-:W-:-:S04]  /*1880*/  FFMA R10, R0, R15, RZ ;  /* 0x0000000f000a7223 */ /* 0x000fc800000000ff */
[----:B------:R-:W-:-:S04]  /*1890*/  FFMA R13, R10, -R3, R15 ;  /* 0x800000030a0d7223 */ /* 0x000fc8000000000f */
[----:B------:R-:W-:Y:S01]  /*18a0*/  FFMA R13, R0, R13, R10 ;  /* 0x0000000d000d7223 */ /* 0x000fe2000000000a */
[----:B01----:R-:W-:Y:S06]  /*18b0*/  @!P0 BRA `(.L_x_20) ;  /* 0x0000000000108947 */ /* 0x003fec0003800000 */
[----:B------:R-:W-:Y:S02]  /*18c0*/  MOV R0, R15 ;  /* 0x0000000f00007202 */ /* 0x000fe40000000f00 */
[----:B------:R-:W-:-:S07]  /*18d0*/  MOV R12, 0x18f0 ;  /* 0x000018f0000c7802 */ /* 0x000fce0000000f00 */
[----:B------:R-:W-:Y:S05]  /*18e0*/  CALL.REL.NOINC `($__internal_0_$__cuda_sm3x_div_rn_noftz_f32_slowpath) ;  /* 0x0000001c00187944 */ /* 0x000fea0003c00000 */
[----:B------:R-:W-:-:S07]  /*18f0*/  MOV R13, R9 ;  /* 0x00000009000d7202 */ /* 0x000fce0000000f00 */
.L_x_20:
[----:B------:R-:W-:Y:S05]  /*1900*/  BSYNC.RECONVERGENT B2 ;  /* 0x0000000000027941 */ /* 0x000fea0003800200 */
.L_x_19:
        /* <DEDUP_REMOVED lines=14> */
.L_x_22:
[----:B------:R-:W-:Y:S05]  /*19f0*/  BSYNC.RECONVERGENT B2 ;  /* 0x0000000000027941 */ /* 0x000fea0003800200 */
.L_x_21:
        /* <DEDUP_REMOVED lines=15> */
.L_x_24:
[----:B------:R-:W-:Y:S05]  /*1af0*/  BSYNC.RECONVERGENT B2 ;  /* 0x0000000000027941 */ /* 0x000fea0003800200 */
.L_x_23:
        /* <DEDUP_REMOVED lines=14> */
.L_x_26:
[----:B------:R-:W-:Y:S05]  /*1be0*/  BSYNC.RECONVERGENT B2 ;  /* 0x0000000000027941 */ /* 0x000fea0003800200 */
.L_x_25:
        /* <DEDUP_REMOVED lines=15> */
.L_x_28:
[----:B------:R-:W-:Y:S05]  /*1ce0*/  BSYNC.RECONVERGENT B2 ;  /* 0x0000000000027941 */ /* 0x000fea0003800200 */
.L_x_27:
        /* <DEDUP_REMOVED lines=14> */
.L_x_30:
[----:B------:R-:W-:Y:S05]  /*1dd0*/  BSYNC.RECONVERGENT B2 ;  /* 0x0000000000027941 */ /* 0x000fea0003800200 */
.L_x_29:
        /* <DEDUP_REMOVED lines=15> */
.L_x_32:
[----:B------:R-:W-:Y:S05]  /*1ed0*/  BSYNC.RECONVERGENT B2 ;  /* 0x0000000000027941 */ /* 0x000fea0003800200 */
.L_x_31:
        /* <DEDUP_REMOVED lines=14> */
.L_x_34:
[----:B------:R-:W-:Y:S05]  /*1fc0*/  BSYNC.RECONVERGENT B2 ;  /* 0x0000000000027941 */ /* 0x000fea0003800200 */
.L_x_33:
        /* <DEDUP_REMOVED lines=15> */
.L_x_36:
[----:B------:R-:W-:Y:S05]  /*20c0*/  BSYNC.RECONVERGENT B2 ;  /* 0x0000000000027941 */ /* 0x000fea0003800200 */
.L_x_35:
        /* <DEDUP_REMOVED lines=14> */
.L_x_38:
[----:B------:R-:W-:Y:S05]  /*21b0*/  BSYNC.RECONVERGENT B2 ;  /* 0x0000000000027941 */ /* 0x000fea0003800200 */
.L_x_37:
        /* <DEDUP_REMOVED lines=15> */
.L_x_40:
[----:B------:R-:W-:Y:S05]  /*22b0*/  BSYNC.RECONVERGENT B2 ;  /* 0x0000000000027941 */ /* 0x000fea0003800200 */
.L_x_39:
        /* <DEDUP_REMOVED lines=14> */
.L_x_42:
[----:B------:R-:W-:Y:S05]  /*23a0*/  BSYNC.RECONVERGENT B2 ;  /* 0x0000000000027941 */ /* 0x000fea0003800200 */
.L_x_41:
        /* <DEDUP_REMOVED lines=15> */
.L_x_44:
[----:B------:R-:W-:Y:S05]  /*24a0*/  BSYNC.RECONVERGENT B2 ;  /* 0x0000000000027941 */ /* 0x000fea0003800200 */
.L_x_43:
        /* <DEDUP_REMOVED lines=14> */
.L_x_46:
[----:B------:R-:W-:Y:S05]  /*2590*/  BSYNC.RECONVERGENT B2 ;  /* 0x0000000000027941 */ /* 0x000fea0003800200 */
.L_x_45:
        /* <DEDUP_REMOVED lines=15> */
.L_x_48:
[----:B------:R-:W-:Y:S05]  /*2690*/  BSYNC.RECONVERGENT B2 ;  /* 0x0000000000027941 */ /* 0x000fea0003800200 */
.L_x_47:
[----:B------:R0:W-:Y:S01]  /*26a0*/  STG.E desc[UR12][R4.64+0x1c], R13 ;  /* 0x00001c0d04007986 */ /* 0x0001e2000c10190c */
[----:B------:R-:W-:Y:S01]  /*26b0*/  IADD3 R6, PT, PT, R6, 0x10, RZ ;  /* 0x0000001006067810 */ /* 0x000fe20007ffe0ff */
[----:B------:R-:W-:Y:S06]  /*26c0*/  @P2 BRA `(.L_x_49) ;  /* 0xfffffff000082947 */ /* 0x000fec000383ffff */
.L_x_16:
[----:B------:R-:W-:-:S13]  /*26d0*/  ISETP.NE.AND P0, PT, R11, RZ, PT ;  /* 0x000000ff0b00720c */ /* 0x000fda0003f05270 */
[----:B------:R-:W-:Y:S05]  /*26e0*/  @!P0 EXIT ;  /* 0x000000000000894d */ /* 0x000fea0003800000 */
[----:B------:R-:W1:Y:S01]  /*26f0*/  LDCU UR4, c[0x0][0x394] ;  /* 0x00007280ff0477ac */ /* 0x000e620008000800 */
[----:B------:R-:W-:Y:S01]  /*2700*/  ISETP.GE.U32.AND P0, PT, R11, 0x8, PT ;  /* 0x000000080b00780c */ /* 0x000fe20003f06070 */
[----:B-1----:R-:W-:-:S12]  /*2710*/  ULOP3.LUT UR4, UR4, 0x7, URZ, 0xc0, !UPT ;  /* 0x0000000704047892 */ /* 0x002fd8000f8ec0ff */
[----:B------:R-:W-:Y:S05]  /*2720*/  @!P0 BRA `(.L_x_50) ;  /* 0x0000000800008947 */ /* 0x000fea0003800000 */
[----:B0-----:R-:W0:Y:S01]  /*2730*/  LDC.64 R4, c[0x0][0x388] ;  /* 0x0000e200ff047b82 */ /* 0x001e220000000a00 */
[----:B------:R-:W-:-:S05]  /*2740*/  IADD3 R9, PT, PT, R2, R7, RZ ;  /* 0x0000000702097210 */ /* 0x000fca0007ffe0ff */
[----:B0-----:R-:W-:-:S05]  /*2750*/  IMAD.WIDE R4, R9, 0x4, R4 ;  /* 0x0000000409047825 */ /* 0x001fca00078e0204 */
[----:B------:R-:W2:Y:S01]  /*2760*/  LDG.E R11, desc[UR12][R4.64] ;  /* 0x0000000c040b7981 */ /* 0x000ea2000c1e1900 */
[----:B------:R-:W0:Y:S01]  /*2770*/  MUFU.RCP R0, R3 ;  /* 0x0000000300007308 */ /* 0x000e220000001000 */
[----:B------:R-:W-:Y:S01]  /*2780*/  BSSY.RECONVERGENT B2, `(.L_x_51) ;  /* 0x000000b000027945 */ /* 0x000fe20003800200 */
[----:B0-----:R-:W-:-:S04]  /*2790*/  FFMA R9, R0, -R3, 1 ;  /* 0x3f80000000097423 */ /* 0x001fc80000000803 */
[----:B------:R-:W-:Y:S02]  /*27a0*/  FFMA R0, R0, R9, R0 ;  /* 0x0000000900007223 */ /* 0x000fe40000000000 */
[----:B--2---:R-:W0:Y:S02]  /*27b0*/  FCHK P0, R11, R3 ;  /* 0x000000030b007302 */ /* 0x004e240000000000 */
[----:B------:R-:W-:-:S04]  /*27c0*/  FFMA R6, R0, R11, RZ ;  /* 0x0000000b00067223 */ /* 0x000fc800000000ff */
[----:B------:R-:W-:-:S04]  /*27d0*/  FFMA R9, R6, -R3, R11 ;  /* 0x8000000306097223 */ /* 0x000fc8000000000b */
[----:B------:R-:W-:Y:S01]  /*27e0*/  FFMA R9, R0, R9, R6 ;  /* 0x0000000900097223 */ /* 0x000fe20000000006 */
[----:B0-----:R-:W-:Y:S06]  /*27f0*/  @!P0 BRA `(.L_x_52) ;  /* 0x00000000000c8947 */ /* 0x001fec0003800000 */
[----:B------:R-:W-:Y:S02]  /*2800*/  MOV R0, R11 ;  /* 0x0000000b00007202 */ /* 0x000fe40000000f00 */
[----:B------:R-:W-:-:S07]  /*2810*/  MOV R12, 0x2830 ;  /* 0x00002830000c7802 */ /* 0x000fce0000000f00 */
[----:B------:R-:W-:Y:S05]  /*2820*/  CALL.REL.NOINC `($__internal_0_$__cuda_sm3x_div_rn_noftz_f32_slowpath) ;  /* 0x0000000c00487944 */ /* 0x000fea0003c00000 */
.L_x_52:
[----:B------:R-:W-:Y:S05]  /*2830*/  BSYNC.RECONVERGENT B2 ;  /* 0x0000000000027941 */ /* 0x000fea0003800200 */
.L_x_51:
        /* <DEDUP_REMOVED lines=15> */
.L_x_54:
[----:B------:R-:W-:Y:S05]  /*2930*/  BSYNC.RECONVERGENT B2 ;  /* 0x0000000000027941 */ /* 0x000fea0003800200 */
.L_x_53:
        /* <DEDUP_REMOVED lines=14> */
.L_x_56:
[----:B------:R-:W-:Y:S05]  /*2a20*/  BSYNC.RECONVERGENT B2 ;  /* 0x0000000000027941 */ /* 0x000fea0003800200 */
.L_x_55:
        /* <DEDUP_REMOVED lines=15> */
.L_x_58:
[----:B------:R-:W-:Y:S05]  /*2b20*/  BSYNC.RECONVERGENT B2 ;  /* 0x0000000000027941 */ /* 0x000fea0003800200 */
.L_x_57:
        /* <DEDUP_REMOVED lines=14> */
.L_x_60:
[----:B------:R-:W-:Y:S05]  /*2c10*/  BSYNC.RECONVERGENT B2 ;  /* 0x0000000000027941 */ /* 0x000fea0003800200 */
.L_x_59:
        /* <DEDUP_REMOVED lines=15> */
.L_x_62:
[----:B------:R-:W-:Y:S05]  /*2d10*/  BSYNC.RECONVERGENT B2 ;  /* 0x0000000000027941 */ /* 0x000fea0003800200 */
.L_x_61:
        /* <DEDUP_REMOVED lines=14> */
.L_x_64:
[----:B------:R-:W-:Y:S05]  /*2e00*/  BSYNC.RECONVERGENT B2 ;  /* 0x0000000000027941 */ /* 0x000fea0003800200 */
.L_x_63:
        /* <DEDUP_REMOVED lines=15> */
.L_x_66:
[----:B------:R-:W-:Y:S05]  /*2f00*/  BSYNC.RECONVERGENT B2 ;  /* 0x0000000000027941 */ /* 0x000fea0003800200 */
.L_x_65:
[----:B------:R1:W-:Y:S01]  /*2f10*/  STG.E desc[UR12][R4.64+0x1c], R11 ;  /* 0x00001c0b04007986 */ /* 0x0003e2000c10190c */
[----:B------:R-:W-:-:S07]  /*2f20*/  IADD3 R7, PT, PT, R7, 0x8, RZ ;  /* 0x0000000807077810 */ /* 0x000fce0007ffe0ff */
.L_x_50:
[----:B------:R-:W-:-:S13]  /*2f30*/  ISETP.NE.AND P0, PT, RZ, UR4, PT ;  /* 0x00000004ff007c0c */ /* 0x000fda000bf05270 */
[----:B------:R-:W-:Y:S05]  /*2f40*/  @!P0 EXIT ;  /* 0x000000000000894d */ /* 0x000fea0003800000 */
[----:B------:R-:W2:Y:S01]  /*2f50*/  LDCU UR5, c[0x0][0x394] ;  /* 0x00007280ff0577ac */ /* 0x000ea20008000800 */
[----:B------:R-:W-:Y:S02]  /*2f60*/  UISETP.GE.U32.AND UP0, UPT, UR4, 0x4, UPT ;  /* 0x000000040400788c */ /* 0x000fe4000bf06070 */
[----:B--2---:R-:W-:-:S07]  /*2f70*/  ULOP3.LUT UR5, UR5, 0x3, URZ, 0xc0, !UPT ;  /* 0x0000000305057892 */ /* 0x004fce000f8ec0ff */
[----:B------:R-:W-:Y:S05]  /*2f80*/  BRA.U !UP0, `(.L_x_67) ;  /* 0x0000000508087547 */ /* 0x000fea000b800000 */
[----:B01----:R-:W0:Y:S01]  /*2f90*/  LDC.64 R4, c[0x0][0x388] ;  /* 0x0000e200ff047b82 */ /* 0x003e220000000a00 */
        /* <DEDUP_REMOVED lines=15> */
.L_x_69:
[----:B------:R-:W-:Y:S05]  /*3090*/  BSYNC.RECONVERGENT B2 ;  /* 0x0000000000027941 */ /* 0x000fea0003800200 */
.L_x_68:
        /* <DEDUP_REMOVED lines=15> */
.L_x_71:
[----:B------:R-:W-:Y:S05]  /*3190*/  BSYNC.RECONVERGENT B2 ;  /* 0x0000000000027941 */ /* 0x000fea0003800200 */
.L_x_70:
        /* <DEDUP_REMOVED lines=14> */
.L_x_73:
[----:B------:R-:W-:Y:S05]  /*3280*/  BSYNC.RECONVERGENT B2 ;  /* 0x0000000000027941 */ /* 0x000fea0003800200 */
.L_x_72:
        /* <DEDUP_REMOVED lines=15> */
.L_x_75:
[----:B------:R-:W-:Y:S05]  /*3380*/  BSYNC.RECONVERGENT B2 ;  /* 0x0000000000027941 */ /* 0x000fea0003800200 */
.L_x_74:
[----:B------:R2:W-:Y:S01]  /*3390*/  STG.E desc[UR12][R4.64+0xc], R11 ;  /* 0x00000c0b04007986 */ /* 0x0005e2000c10190c */
[----:B------:R-:W-:-:S07]  /*33a0*/  IADD3 R7, PT, PT, R7, 0x4, RZ ;  /* 0x0000000407077810 */ /* 0x000fce0007ffe0ff */
.L_x_67:
[----:B------:R-:W-:-:S13]  /*33b0*/  ISETP.NE.AND P0, PT, RZ, UR5, PT ;  /* 0x00000005ff007c0c */ /* 0x000fda000bf05270 */
[----:B------:R-:W-:Y:S05]  /*33c0*/  @!P0 EXIT ;  /* 0x000000000000894d */ /* 0x000fea0003800000 */
[----:B012---:R-:W0:Y:S01]  /*33d0*/  LDC.64 R4, c[0x0][0x388] ;  /* 0x0000e200ff047b82 */ /* 0x007e220000000a00 */
[----:B------:R-:W-:Y:S01]  /*33e0*/  IADD3 R11, PT, PT, R2, R7, RZ ;  /* 0x00000007020b7210 */ /* 0x000fe20007ffe0ff */
[----:B------:R-:W-:-:S12]  /*33f0*/  UIADD3 UR4, UPT, UPT, -UR5, URZ, URZ ;  /* 0x000000ff05047290 */ /* 0x000fd8000fffe1ff */
.L_x_78:
[----:B01----:R-:W-:-:S05]  /*3400*/  IMAD.WIDE R6, R11, 0x4, R4 ;  /* 0x000000040b067825 */ /* 0x003fca00078e0204 */
[----:B------:R-:W2:Y:S01]  /*3410*/  LDG.E R13, desc[UR12][R6.64] ;  /* 0x0000000c060d7981 */ /* 0x000ea2000c1e1900 */
[----:B------:R-:W0:Y:S01]  /*3420*/  MUFU.RCP R0, R3 ;  /* 0x0000000300007308 */ /* 0x000e220000001000 */
[----:B------:R-:W-:Y:S01]  /*3430*/  UIADD3 UR4, UPT, UPT, UR4, 0x1, URZ ;  /* 0x0000000104047890 */ /* 0x000fe2000fffe0ff */
[----:B------:R-:W-:Y:S03]  /*3440*/  BSSY.RECONVERGENT B2, `(.L_x_76) ;  /* 0x000000c000027945 */ /* 0x000fe60003800200 */
[----:B------:R-:W-:Y:S01]  /*3450*/  UISETP.NE.AND UP0, UPT, UR4, URZ, UPT ;  /* 0x000000ff0400728c */ /* 0x000fe2000bf05270 */
[----:B0-----:R-:W-:-:S04]  /*3460*/  FFMA R9, R0, -R3, 1 ;  /* 0x3f80000000097423 */ /* 0x001fc80000000803 */
[----:B------:R-:W-:Y:S01]  /*3470*/  FFMA R0, R0, R9, R0 ;  /* 0x0000000900007223 */ /* 0x000fe20000000000 */
[----:B--2---:R-:W0:Y:S03]  /*3480*/  FCHK P0, R13, R3 ;  /* 0x000000030d007302 */ /* 0x004e260000000000 */
[----:B------:R-:W-:-:S04]  /*3490*/  FFMA R2, R0, R13, RZ ;  /* 0x0000000d00027223 */ /* 0x000fc800000000ff */
[----:B------:R-:W-:-:S04]  /*34a0*/  FFMA R9, R2, -R3, R13 ;  /* 0x8000000302097223 */ /* 0x000fc8000000000d */
[----:B------:R-:W-:Y:S01]  /*34b0*/  FFMA R9, R0, R9, R2 ;  /* 0x0000000900097223 */ /* 0x000fe20000000002 */
[----:B0-----:R-:W-:Y:S06]  /*34c0*/  @!P0 BRA `(.L_x_77) ;  /* 0x00000000000c8947 */ /* 0x001fec0003800000 */
[----:B------:R-:W-:Y:S02]  /*34d0*/  MOV R0, R13 ;  /* 0x0000000d00007202 */ /* 0x000fe40000000f00 */
[----:B------:R-:W-:-:S07]  /*34e0*/  MOV R12, 0x3500 ;  /* 0x00003500000c7802 */ /* 0x000fce0000000f00 */
[----:B------:R-:W-:Y:S05]  /*34f0*/  CALL.REL.NOINC `($__internal_0_$__cuda_sm3x_div_rn_noftz_f32_slowpath) ;  /* 0x0000000000147944 */ /* 0x000fea0003c00000 */
.L_x_77:
[----:B------:R-:W-:Y:S05]  /*3500*/  BSYNC.RECONVERGENT B2 ;  /* 0x0000000000027941 */ /* 0x000fea0003800200 */
.L_x_76:
[----:B------:R1:W-:Y:S01]  /*3510*/  STG.E desc[UR12][R6.64], R9 ;  /* 0x0000000906007986 */ /* 0x0003e2000c10190c */
[----:B------:R-:W-:Y:S01]  /*3520*/  IADD3 R11, PT, PT, R11, 0x1, RZ ;  /* 0x000000010b0b7810 */ /* 0x000fe20007ffe0ff */
[----:B------:R-:W-:Y:S06]  /*3530*/  BRA.U UP0, `(.L_x_78) ;  /* 0xfffffffd00b07547 */ /* 0x000fec000b83ffff */
[----:B------:R-:W-:Y:S05]  /*3540*/  EXIT ;  /* 0x000000000000794d */ /* 0x000fea0003800000 */
        .weak           $__internal_0_$__cuda_sm3x_div_rn_noftz_f32_slowpath
        .type           $__internal_0_$__cuda_sm3x_div_rn_noftz_f32_slowpath,@function
        .size           $__internal_0_$__cuda_sm3x_div_rn_noftz_f32_slowpath,(.L_x_114 - $__internal_0_$__cuda_sm3x_div_rn_noftz_f32_slowpath)
$__internal_0_$__cuda_sm3x_div_rn_noftz_f32_slowpath:
[----:B------:R-:W-:Y:S01]  /*3550*/  SHF.R.U32.HI R10, RZ, 0x17, R3 ;  /* 0x00000017ff0a7819 */ /* 0x000fe20000011603 */
[----:B------:R-:W-:Y:S01]  /*3560*/  BSSY.RECONVERGENT B0, `(.L_x_79) ;  /* 0x0000063000007945 */ /* 0x000fe20003800200 */
[----:B------:R-:W-:Y:S02]  /*3570*/  SHF.R.U32.HI R13, RZ, 0x17, R0 ;  /* 0x00000017ff0d7819 */ /* 0x000fe40000011600 */
[----:B------:R-:W-:Y:S02]  /*3580*/  LOP3.LUT R10, R10, 0xff, RZ, 0xc0, !PT ;  /* 0x000000ff0a0a7812 */ /* 0x000fe400078ec0ff */
[----:B------:R-:W-:Y:S02]  /*3590*/  LOP3.LUT R13, R13, 0xff, RZ, 0xc0, !PT ;  /* 0x000000ff0d0d7812 */ /* 0x000fe400078ec0ff */
[----:B------:R-:W-:Y:S02]  /*35a0*/  IADD3 R16, PT, PT, R10, -0x1, RZ ;  /* 0xffffffff0a107810 */ /* 0x000fe40007ffe0ff */
[----:B------:R-:W-:-:S02]  /*35b0*/  IADD3 R14, PT, PT, R13, -0x1, RZ ;  /* 0xffffffff0d0e7810 */ /* 0x000fc40007ffe0ff */
[----:B------:R-:W-:Y:S02]  /*35c0*/  ISETP.GT.U32.AND P0, PT, R16, 0xfd, PT ;  /* 0x000000fd1000780c */ /* 0x000fe40003f04070 */
[----:B------:R-:W-:Y:S02]  /*35d0*/  MOV R15, R3 ;  /* 0x00000003000f7202 */ /* 0x000fe40000000f00 */
[----:B------:R-:W-:-:S13]  /*35e0*/  ISETP.GT.U32.OR P0, PT, R14, 0xfd, P0 ;  /* 0x000000fd0e00780c */ /* 0x000fda0000704470 */
[----:B------:R-:W-:Y:S01]  /*35f0*/  @!P0 MOV R9, RZ ;  /* 0x000000ff00098202 */ /* 0x000fe20000000f00 */
[----:B------:R-:W-:Y:S06]  /*3600*/  @!P0 BRA `(.L_x_80) ;  /* 0x00000000005c8947 */ /* 0x000fec0003800000 */
[----:B------:R-:W-:Y:S02]  /*3610*/  FSETP.GTU.FTZ.AND P0, PT, |R0|, +INF , PT ;  /* 0x7f8000000000780b */ /* 0x000fe40003f1c200 */
[----:B------:R-:W-:-:S04]  /*3620*/  FSETP.GTU.FTZ.AND P1, PT, |R3|, +INF , PT ;  /* 0x7f8000000300780b */ /* 0x000fc80003f3c200 */
[----:B------:R-:W-:-:S13]  /*3630*/  PLOP3.LUT P0, PT, P0, P1, PT, 0xf8, 0x8f ;  /* 0x00000000008f781c */ /* 0x000fda0000703f70 */
[----:B------:R-:W-:Y:S05]  /*3640*/  @P0 BRA `(.L_x_81) ;  /* 0x00000004004c0947 */ /* 0x000fea0003800000 */
[----:B------:R-:W-:-:S13]  /*3650*/  LOP3.LUT P0, RZ, R15, 0x7fffffff, R0, 0xc8, !PT ;  /* 0x7fffffff0fff7812 */ /* 0x000fda000780c800 */
[----:B------:R-:W-:Y:S05]  /*3660*/  @!P0 BRA `(.L_x_82) ;  /* 0x00000004003c8947 */ /* 0x000fea0003800000 */
[C---:B------:R-:W-:Y:S02]  /*3670*/  FSETP.NEU.FTZ.AND P3, PT, |R0|.reuse, +INF , PT ;  /* 0x7f8000000000780b */ /* 0x040fe40003f7d200 */
[----:B------:R-:W-:Y:S02]  /*3680*/  FSETP.NEU.FTZ.AND P1, PT, |R3|, +INF , PT ;  /* 0x7f8000000300780b */ /* 0x000fe40003f3d200 */
[----:B------:R-:W-:-:S11]  /*3690*/  FSETP.NEU.FTZ.AND P0, PT, |R0|, +INF , PT ;  /* 0x7f8000000000780b */ /* 0x000fd60003f1d200 */
[----:B------:R-:W-:Y:S05]  /*36a0*/  @!P1 BRA !P3, `(.L_x_82) ;  /* 0x00000004002c9947 */ /* 0x000fea0005800000 */
[----:B------:R-:W-:-:S04]  /*36b0*/  LOP3.LUT P3, RZ, R0, 0x7fffffff, RZ, 0xc0, !PT ;  /* 0x7fffffff00ff7812 */ /* 0x000fc8000786c0ff */
[----:B------:R-:W-:-:S13]  /*36c0*/  PLOP3.LUT P1, PT, P1, P3, PT, 0x2f, 0xf2 ;  /* 0x0000000000f2781c */ /* 0x000fda0000f26577 */
[----:B------:R-:W-:Y:S05]  /*36d0*/  @P1 BRA `(.L_x_83) ;  /* 0x0000000400181947 */ /* 0x000fea0003800000 */
[----:B------:R-:W-:-:S04]  /*36e0*/  LOP3.LUT P1, RZ, R15, 0x7fffffff, RZ, 0xc0, !PT ;  /* 0x7fffffff0fff7812 */ /* 0x000fc8000782c0ff */
[----:B------:R-:W-:-:S13]  /*36f0*/  PLOP3.LUT P0, PT, P0, P1, PT, 0x2f, 0xf2 ;  /* 0x0000000000f2781c */ /* 0x000fda0000702577 */
[----:B------:R-:W-:Y:S05]  /*3700*/  @P0 BRA `(.L_x_84) ;  /* 0x0000000400000947 */ /* 0x000fea0003800000 */
[----:B------:R-:W-:Y:S02]  /*3710*/  ISETP.GE.AND P0, PT, R14, RZ, PT ;  /* 0x000000ff0e00720c */ /* 0x000fe40003f06270 */
[----:B------:R-:W-:-:S11]  /*3720*/  ISETP.GE.AND P1, PT, R16, RZ, PT ;  /* 0x000000ff1000720c */ /* 0x000fd60003f26270 */
[----:B------:R-:W-:Y:S01]  /*3730*/  @P0 MOV R9, RZ ;  /* 0x000000ff00090202 */ /* 0x000fe20000000f00 */
[----:B------:R-:W-:Y:S01]  /*3740*/  @!P0 FFMA R0, R0, 1.84467440737095516160e+19, RZ ;  /* 0x5f80000000008823 */ /* 0x000fe200000000ff */
[----:B------:R-:W-:Y:S01]  /*3750*/  @!P0 MOV R9, 0xffffffc0 ;  /* 0xffffffc000098802 */ /* 0x000fe20000000f00 */
[----:B------:R-:W-:-:S03]  /*3760*/  @!P1 FFMA R15, R3, 1.84467440737095516160e+19, RZ ;  /* 0x5f800000030f9823 */ /* 0x000fc600000000ff */
[----:B------:R-:W-:-:S07]  /*3770*/  @!P1 IADD3 R9, PT, PT, R9, 0x40, RZ ;  /* 0x0000004009099810 */ /* 0x000fce0007ffe0ff */
.L_x_80:
[----:B------:R-:W-:Y:S01]  /*3780*/  LEA R14, R10, 0xc0800000, 0x17 ;  /* 0xc08000000a0e7811 */ /* 0x000fe200078eb8ff */
[----:B------:R-:W-:Y:S01]  /*3790*/  BSSY.RECONVERGENT B1, `(.L_x_85) ;  /* 0x0000036000017945 */ /* 0x000fe20003800200 */
[----:B------:R-:W-:Y:S02]  /*37a0*/  IADD3 R13, PT, PT, R13, -0x7f, RZ ;  /* 0xffffff810d0d7810 */ /* 0x000fe40007ffe0ff */
[----:B------:R-:W-:-:S03]  /*37b0*/  IADD3 R16, PT, PT, -R14, R15, RZ ;  /* 0x0000000f0e107210 */ /* 0x000fc60007ffe1ff */
[C---:B------:R-:W-:Y:S01]  /*37c0*/  IMAD R0, R13.reuse, -0x800000, R0 ;  /* 0xff8000000d007824 */ /* 0x040fe200078e0200 */
[----:B------:R0:W1:Y:S01]  /*37d0*/  MUFU.RCP R14, R16 ;  /* 0x00000010000e7308 */ /* 0x0000620000001000 */
[----:B------:R-:W-:Y:S01]  /*37e0*/  FADD.FTZ R17, -R16, -RZ ;  /* 0x800000ff10117221 */ /* 0x000fe20000010100 */
[----:B0-----:R-:W-:-:S04]  /*37f0*/  IADD3 R16, PT, PT, R13, 0x7f, -R10 ;  /* 0x0000007f0d107810 */ /* 0x001fc80007ffe80a */
[----:B------:R-:W-:Y:S01]  /*3800*/  IADD3 R9, PT, PT, R16, R9, RZ ;  /* 0x0000000910097210 */ /* 0x000fe20007ffe0ff */
[----:B-1----:R-:W-:-:S04]  /*3810*/  FFMA R15, R14, R17, 1 ;  /* 0x3f8000000e0f7423 */ /* 0x002fc80000000011 */
[----:B------:R-:W-:-:S04]  /*3820*/  FFMA R15, R14, R15, R14 ;  /* 0x0000000f0e0f7223 */ /* 0x000fc8000000000e */
[----:B------:R-:W-:-:S04]  /*3830*/  FFMA R14, R0, R15, RZ ;  /* 0x0000000f000e7223 */ /* 0x000fc800000000ff */
[----:B------:R-:W-:-:S04]  /*3840*/  FFMA R18, R17, R14, R0 ;  /* 0x0000000e11127223 */ /* 0x000fc80000000000 */
[----:B------:R-:W-:-:S04]  /*3850*/  FFMA R14, R15, R18, R14 ;  /* 0x000000120f0e7223 */ /* 0x000fc8000000000e */
[----:B------:R-:W-:-:S04]  /*3860*/  FFMA R17, R17, R14, R0 ;  /* 0x0000000e11117223 */ /* 0x000fc80000000000 */
[----:B------:R-:W-:-:S05]  /*3870*/  FFMA R0, R15, R17, R14 ;  /* 0x000000110f007223 */ /* 0x000fca000000000e */
[----:B------:R-:W-:-:S04]  /*3880*/  SHF.R.U32.HI R10, RZ, 0x17, R0 ;  /* 0x00000017ff0a7819 */ /* 0x000fc80000011600 */
[----:B------:R-:W-:-:S04]  /*3890*/  LOP3.LUT R10, R10, 0xff, RZ, 0xc0, !PT ;  /* 0x000000ff0a0a7812 */ /* 0x000fc800078ec0ff */
[----:B------:R-:W-:-:S04]  /*38a0*/  IADD3 R10, PT, PT, R10, R9, RZ ;  /* 0x000000090a0a7210 */ /* 0x000fc80007ffe0ff */
[----:B------:R-:W-:-:S04]  /*38b0*/  IADD3 R13, PT, PT, R10, -0x1, RZ ;  /* 0xffffffff0a0d7810 */ /* 0x000fc80007ffe0ff */
[----:B------:R-:W-:-:S13]  /*38c0*/  ISETP.GE.U32.AND P0, PT, R13, 0xfe, PT ;  /* 0x000000fe0d00780c */ /* 0x000fda0003f06070 */
[----:B------:R-:W-:Y:S05]  /*38d0*/  @!P0 BRA `(.L_x_86) ;  /* 0x0000000000808947 */ /* 0x000fea0003800000 */
[----:B------:R-:W-:-:S13]  /*38e0*/  ISETP.GT.AND P0, PT, R10, 0xfe, PT ;  /* 0x000000fe0a00780c */ /* 0x000fda0003f04270 */
[----:B------:R-:W-:Y:S05]  /*38f0*/  @P0 BRA `(.L_x_87) ;  /* 0x00000000006c0947 */ /* 0x000fea0003800000 */
[----:B------:R-:W-:-:S13]  /*3900*/  ISETP.GE.AND P0, PT, R10, 0x1, PT ;  /* 0x000000010a00780c */ /* 0x000fda0003f06270 */
[----:B------:R-:W-:Y:S05]  /*3910*/  @P0 BRA `(.L_x_88) ;  /* 0x0000000000740947 */ /* 0x000fea0003800000 */
[----:B------:R-:W-:Y:S02]  /*3920*/  ISETP.GE.AND P0, PT, R10, -0x18, PT ;  /* 0xffffffe80a00780c */ /* 0x000fe40003f06270 */
[----:B------:R-:W-:-:S11]  /*3930*/  LOP3.LUT R0, R0, 0x80000000, RZ, 0xc0, !PT ;  /* 0x8000000000007812 */ /* 0x000fd600078ec0ff */
[----:B------:R-:W-:Y:S05]  /*3940*/  @!P0 BRA `(.L_x_88) ;  /* 0x0000000000688947 */ /* 0x000fea0003800000 */
[-CC-:B------:R-:W-:Y:S01]  /*3950*/  FFMA.RZ R9, R15, R17.reuse, R14.reuse ;  /* 0x000000110f097223 */ /* 0x180fe2000000c00e */
[C---:B------:R-:W-:Y:S02]  /*3960*/  IADD3 R16, PT, PT, R10.reuse, 0x20, RZ ;  /* 0x000000200a107810 */ /* 0x040fe40007ffe0ff */
[C---:B------:R-:W-:Y:S02]  /*3970*/  ISETP.NE.AND P3, PT, R10.reuse, RZ, PT ;  /* 0x000000ff0a00720c */ /* 0x040fe40003f65270 */
[----:B------:R-:W-:Y:S01]  /*3980*/  LOP3.LUT R13, R9, 0x7fffff, RZ, 0xc0, !PT ;  /* 0x007fffff090d7812 */ /* 0x000fe200078ec0ff */
[CCC-:B------:R-:W-:Y:S01]  /*3990*/  FFMA.RP R9, R15.reuse, R17.reuse, R14.reuse ;  /* 0x000000110f097223 */ /* 0x1c0fe2000000800e */
[----:B------:R-:W-:Y:S01]  /*39a0*/  FFMA.RM R14, R15, R17, R14 ;  /* 0x000000110f0e7223 */ /* 0x000fe2000000400e */
[----:B------:R-:W-:Y:S02]  /*39b0*/  ISETP.NE.AND P1, PT, R10, RZ, PT ;  /* 0x000000ff0a00720c */ /* 0x000fe40003f25270 */
[----:B------:R-:W-:-:S02]  /*39c0*/  LOP3.LUT R13, R13, 0x800000, RZ, 0xfc, !PT ;  /* 0x008000000d0d7812 */ /* 0x000fc400078efcff */
[----:B------:R-:W-:Y:S02]  /*39d0*/  IADD3 R10, PT, PT, -R10, RZ, RZ ;  /* 0x000000ff0a0a7210 */ /* 0x000fe40007ffe1ff */
[----:B------:R-:W-:Y:S02]  /*39e0*/  SHF.L.U32 R16, R13, R16, RZ ;  /* 0x000000100d107219 */ /* 0x000fe400000006ff */
[----:B------:R-:W-:Y:S02]  /*39f0*/  FSETP.NEU.FTZ.AND P0, PT, R9, R14, PT ;  /* 0x0000000e0900720b */ /* 0x000fe40003f1d000 */
[----:B------:R-:W-:Y:S02]  /*3a00*/  SEL R10, R10, RZ, P3 ;  /* 0x000000ff0a0a7207 */ /* 0x000fe40001800000 */
[----:B------:R-:W-:Y:S02]  /*3a10*/  ISETP.NE.AND P1, PT, R16, RZ, P1 ;  /* 0x000000ff1000720c */ /* 0x000fe40000f25270 */
[----:B------:R-:W-:-:S02]  /*3a20*/  SHF.R.U32.HI R10, RZ, R10, R13 ;  /* 0x0000000aff0a7219 */ /* 0x000fc4000001160d */
[----:B------:R-:W-:Y:S02]  /*3a30*/  PLOP3.LUT P0, PT, P0, P1, PT, 0xf8, 0x8f ;  /* 0x00000000008f781c */ /* 0x000fe40000703f70 */
[----:B------:R-:W-:Y:S02]  /*3a40*/  SHF.R.U32.HI R14, RZ, 0x1, R10 ;  /* 0x00000001ff0e7819 */ /* 0x000fe4000001160a */
[----:B------:R-:W-:-:S04]  /*3a50*/  SEL R9, RZ, 0x1, !P0 ;  /* 0x00000001ff097807 */ /* 0x000fc80004000000 */
[----:B------:R-:W-:-:S04]  /*3a60*/  LOP3.LUT R9, R9, 0x1, R14, 0xf8, !PT ;  /* 0x0000000109097812 */ /* 0x000fc800078ef80e */
[----:B------:R-:W-:-:S04]  /*3a70*/  LOP3.LUT R9, R9, R10, RZ, 0xc0, !PT ;  /* 0x0000000a09097212 */ /* 0x000fc800078ec0ff */
[----:B------:R-:W-:-:S04]  /*3a80*/  IADD3 R9, PT, PT, R14, R9, RZ ;  /* 0x000000090e097210 */ /* 0x000fc80007ffe0ff */
[----:B------:R-:W-:Y:S01]  /*3a90*/  LOP3.LUT R0, R9, R0, RZ, 0xfc, !PT ;  /* 0x0000000009007212 */ /* 0x000fe200078efcff */
[----:B------:R-:W-:Y:S06]  /*3aa0*/  BRA `(.L_x_88) ;  /* 0x0000000000107947 */ /* 0x000fec0003800000 */
.L_x_87:
[----:B------:R-:W-:-:S04]  /*3ab0*/  LOP3.LUT R0, R0, 0x80000000, RZ, 0xc0, !PT ;  /* 0x8000000000007812 */ /* 0x000fc800078ec0ff */
[----:B------:R-:W-:Y:S01]  /*3ac0*/  LOP3.LUT R0, R0, 0x7f800000, RZ, 0xfc, !PT ;  /* 0x7f80000000007812 */ /* 0x000fe200078efcff */
[----:B------:R-:W-:Y:S06]  /*3ad0*/  BRA `(.L_x_88) ;  /* 0x0000000000047947 */ /* 0x000fec0003800000 */
.L_x_86:
[----:B------:R-:W-:-:S07]  /*3ae0*/  LEA R0, R9, R0, 0x17 ;  /* 0x0000000009007211 */ /* 0x000fce00078eb8ff */
.L_x_88:
[----:B------:R-:W-:Y:S05]  /*3af0*/  BSYNC.RECONVERGENT B1 ;  /* 0x0000000000017941 */ /* 0x000fea0003800200 */
.L_x_85:
[----:B------:R-:W-:Y:S05]  /*3b00*/  BRA `(.L_x_89) ;  /* 0x0000000000207947 */ /* 0x000fea0003800000 */
.L_x_84:
[----:B------:R-:W-:-:S04]  /*3b10*/  LOP3.LUT R0, R15, 0x80000000, R0, 0x48, !PT ;  /* 0x800000000f007812 */ /* 0x000fc800078e4800 */
[----:B------:R-:W-:Y:S01]  /*3b20*/  LOP3.LUT R0, R0, 0x7f800000, RZ, 0xfc, !PT ;  /* 0x7f80000000007812 */ /* 0x000fe200078efcff */
[----:B------:R-:W-:Y:S06]  /*3b30*/  BRA `(.L_x_89) ;  /* 0x0000000000147947 */ /* 0x000fec0003800000 */
.L_x_83:
[----:B------:R-:W-:Y:S01]  /*3b40*/  LOP3.LUT R0, R15, 0x80000000, R0, 0x48, !PT ;  /* 0x800000000f007812 */ /* 0x000fe200078e4800 */
[----:B------:R-:W-:Y:S06]  /*3b50*/  BRA `(.L_x_89) ;  /* 0x00000000000c7947 */ /* 0x000fec0003800000 */
.L_x_82:
[----:B------:R-:W0:Y:S01]  /*3b60*/  MUFU.RSQ R0, -QNAN ;  /* 0xffc0000000007908 */ /* 0x000e220000001400 */
[----:B------:R-:W-:Y:S05]  /*3b70*/  BRA `(.L_x_89) ;  /* 0x0000000000047947 */ /* 0x000fea0003800000 */
.L_x_81:
[----:B------:R-:W-:-:S07]  /*3b80*/  FADD.FTZ R0, R0, R3 ;  /* 0x0000000300007221 */ /* 0x000fce0000010000 */
.L_x_89:
[----:B------:R-:W-:Y:S05]  /*3b90*/  BSYNC.RECONVERGENT B0 ;  /* 0x0000000000007941 */ /* 0x000fea0003800200 */
.L_x_79:
[----:B------:R-:W-:Y:S01]  /*3ba0*/  HFMA2 R13, -RZ, RZ, 0, 0 ;  /* 0x00000000ff0d7431 */ /* 0x000fe200000001ff */
[----:B0-----:R-:W-:-:S03]  /*3bb0*/  MOV R9, R0 ;  /* 0x0000000000097202 */ /* 0x001fc60000000f00 */
[----:B------:R-:W-:Y:S05]  /*3bc0*/  RET.REL.NODEC R12 `(_Z13SoftmaxKernelPKfPfii) ;  /* 0xffffffc40c0c7950 */ /* 0x000fea0003c3ffff */
.L_x_90:
        /* <DEDUP_REMOVED lines=11> */
.L_x_114:


//--------------------- .text._Z9QKTKernelPKfS0_Pfiii --------------------------
	.section	.text._Z9QKTKernelPKfS0_Pfiii,"ax",@progbits
	.align	128
        .global         _Z9QKTKernelPKfS0_Pfiii
        .type           _Z9QKTKernelPKfS0_Pfiii,@function
        .size           _Z9QKTKernelPKfS0_Pfiii,(.L_x_116 - _Z9QKTKernelPKfS0_Pfiii)
        .other          _Z9QKTKernelPKfS0_Pfiii,@"STO_CUDA_ENTRY STV_DEFAULT"
_Z9QKTKernelPKfS0_Pfiii:
.text._Z9QKTKernelPKfS0_Pfiii:
[----:B------:R-:W-:Y:S01]  /*0000*/  LDC R1, c[0x0][0x37c] ;  /* 0x0000df00ff017b82 */ /* 0x000fe20000000800 */
[----:B------:R-:W0:Y:S07]  /*0010*/  S2R R3, SR_TID.X ;  /* 0x0000000000037919 */ /* 0x000e2e0000002100 */
[----:B------:R-:W1:Y:S01]  /*0020*/  LDC R7, c[0x0][0x364] ;  /* 0x0000d900ff077b82 */ /* 0x000e620000000800 */
[----:B------:R-:W2:Y:S01]  /*0030*/  LDCU.64 UR6, c[0x0][0x398] ;  /* 0x00007300ff0677ac */ /* 0x000ea20008000a00 */
[----:B------:R-:W1:Y:S06]  /*0040*/  S2R R0, SR_TID.Y ;  /* 0x0000000000007919 */ /* 0x000e6c0000002200 */
[----:B------:R-:W0:Y:S08]  /*0050*/  S2UR UR5, SR_CTAID.X ;  /* 0x00000000000579c3 */ /* 0x000e300000002500 */
[----:B------:R-:W0:Y:S08]  /*0060*/  LDC R6, c[0x0][0x360] ;  /* 0x0000d800ff067b82 */ /* 0x000e300000000800 */
[----:B------:R-:W1:Y:S01]  /*0070*/  S2UR UR4, SR_CTAID.Y ;  /* 0x00000000000479c3 */ /* 0x000e620000002600 */
[----:B0-----:R-:W-:-:S05]  /*0080*/  IMAD R6, R6, UR5, R3 ;  /* 0x0000000506067c24 */ /* 0x001fca000f8e0203 */
[----:B--2---:R-:W-:Y:S01]  /*0090*/  ISETP.GE.AND P0, PT, R6, UR7, PT ;  /* 0x0000000706007c0c */ /* 0x004fe2000bf06270 */
[----:B-1----:R-:W-:-:S05]  /*00a0*/  IMAD R7, R7, UR4, R0 ;  /* 0x0000000407077c24 */ /* 0x002fca000f8e0200 */
[----:B------:R-:W-:-:S13]  /*00b0*/  ISETP.GE.OR P0, PT, R7, UR6, P0 ;  /* 0x0000000607007c0c */ /* 0x000fda0008706670 */
[----:B------:R-:W-:Y:S05]  /*00c0*/  @P0 EXIT ;  /* 0x000000000000094d */ /* 0x000fea0003800000 */
[----:B------:R-:W0:Y:S01]  /*00d0*/  LDCU UR12, c[0x0][0x3a0] ;  /* 0x00007400ff0c77ac */ /* 0x000e220008000800 */
[----:B------:R-:W-:Y:S01]  /*00e0*/  HFMA2 R15, -RZ, RZ, 0, 0 ;  /* 0x00000000ff0f7431 */ /* 0x000fe200000001ff */
[----:B------:R-:W1:Y:S01]  /*00f0*/  LDCU.64 UR10, c[0x0][0x358] ;  /* 0x00006b00ff0a77ac */ /* 0x000e620008000a00 */
[----:B0-----:R-:W-:-:S09]  /*0100*/  UISETP.GE.AND UP0, UPT, UR12, 0x1, UPT ;  /* 0x000000010c00788c */ /* 0x001fd2000bf06270 */
[----:B-1----:R-:W-:Y:S05]  /*0110*/  BRA.U !UP0, `(.L_x_91) ;  /* 0x0000000908987547 */ /* 0x002fea000b800000 */
[----:B------:R-:W-:Y:S02]  /*0120*/  UISETP.GE.U32.AND UP1, UPT, UR12, 0x10, UPT ;  /* 0x000000100c00788c */ /* 0x000fe4000bf26070 */
[----:B------:R-:W-:Y:S01]  /*0130*/  IMAD R8, R7, UR12, RZ ;  /* 0x0000000c07087c24 */ /* 0x000fe2000f8e02ff */
[----:B------:R-:W-:Y:S02]  /*0140*/  ULOP3.LUT UR8, UR12, 0xf, URZ, 0xc0, !UPT ;  /* 0x0000000f0c087892 */ /* 0x000fe4000f8ec0ff */
[----:B------:R-:W-:Y:S01]  /*0150*/  IMAD R9, R6, UR12, RZ ;  /* 0x0000000c06097c24 */ /* 0x000fe2000f8e02ff */
[----:B------:R-:W-:Y:S01]  /*0160*/  UMOV UR4, URZ ;  /* 0x000000ff00047c82 */ /* 0x000fe20008000000 */
[----:B------:R-:W-:Y:S01]  /*0170*/  IMAD.MOV.U32 R15, RZ, RZ, RZ ;  /* 0x000000ffff0f7224 */ /* 0x000fe200078e00ff */
[----:B------:R-:W-:Y:S01]  /*0180*/  UISETP.NE.AND UP0, UPT, UR8, URZ, UPT ;  /* 0x000000ff0800728c */ /* 0x000fe2000bf05270 */
[----:B------:R-:W-:Y:S10]  /*0190*/  BRA.U !UP1, `(.L_x_92) ;  /* 0x0000000509107547 */ /* 0x000ff4000b800000 */
[----:B------:R-:W0:Y:S01]  /*01a0*/  LDC.64 R2, c[0x0][0x380] ;  /* 0x0000e000ff027b82 */ /* 0x000e220000000a00 */
[----:B------:R-:W1:Y:S01]  /*01b0*/  LDCU.64 UR6, c[0x0][0x388] ;  /* 0x00007100ff0677ac */ /* 0x000e620008000a00 */
[----:B------:R-:W-:Y:S01]  /*01c0*/  IMAD.MOV.U32 R15, RZ, RZ, RZ ;  /* 0x000000ffff0f7224 */ /* 0x000fe200078e00ff */
[----:B------:R-:W-:Y:S01]  /*01d0*/  MOV R0, R9 ;  /* 0x0000000900007202 */ /* 0x000fe20000000f00 */
[----:B------:R-:W-:-:S04]  /*01e0*/  ULOP3.LUT UR4, UR12, 0x7ffffff0, URZ, 0xc0, !UPT ;  /* 0x7ffffff00c047892 */ /* 0x000fc8000f8ec0ff */
[----:B------:R-:W-:Y:S02]  /*01f0*/  UIADD3 UR9, UPT, UPT, -UR4, URZ, URZ ;  /* 0x000000ff04097290 */ /* 0x000fe4000fffe1ff */
[----:B-1----:R-:W-:-:S04]  /*0200*/  UIADD3 UR5, UP1, UPT, UR6, 0x20, URZ ;  /* 0x0000002006057890 */ /* 0x002fc8000ff3e0ff */
[----:B------:R-:W-:Y:S01]  /*0210*/  UIADD3.X UR6, UPT, UPT, URZ, UR7, URZ, UP1, !UPT ;  /* 0x00000007ff067290 */ /* 0x000fe20008ffe4ff */
[----:B0-----:R-:W-:-:S03]  /*0220*/  IMAD.WIDE.U32 R2, R8, 0x4, R2 ;  /* 0x0000000408027825 */ /* 0x001fc600078e0002 */
[----:B------:R-:W-:-:S04]  /*0230*/  IADD3 R4, P0, PT, R2, 0x20, RZ ;  /* 0x0000002002047810 */ /* 0x000fc80007f1e0ff */
[----:B------:R-:W-:-:S09]  /*0240*/  IADD3.X R5, PT, PT, RZ, R3, RZ, P0, !PT ;  /* 0x00000003ff057210 */ /* 0x000fd200007fe4ff */
.L_x_93:
[----:B------:R-:W-:Y:S01]  /*0250*/  MOV R3, UR6 ;  /* 0x0000000600037c02 */ /* 0x000fe20008000f00 */
[----:B------:R-:W-:Y:S01]  /*0260*/  IMAD.U32 R2, RZ, RZ, UR5 ;  /* 0x00000005ff027e24 */ /* 0x000fe2000f8e00ff */
[----:B------:R-:W2:Y:S03]  /*0270*/  LDG.E R14, desc[UR10][R4.64+-0x20] ;  /* 0xffffe00a040e7981 */ /* 0x000ea6000c1e1900 */
[----:B------:R-:W-:Y:S01]  /*0280*/  IMAD.WIDE R2, R0, 0x4, R2 ;  /* 0x0000000400027825 */ /* 0x000fe200078e0202 */
[----:B------:R-:W3:Y:S04]  /*0290*/  LDG.E R17, desc[UR10][R4.64+-0x1c] ;  /* 0xffffe40a04117981 */ /* 0x000ee8000c1e1900 */
[----:B------:R-:W2:Y:S04]  /*02a0*/  LDG.E R16, desc[UR10][R2.64+-0x20] ;  /* 0xffffe00a02107981 */ /* 0x000ea8000c1e1900 */
        /* <DEDUP_REMOVED lines=13> */
[----:B--2---:R-:W-:-:S03]  /*0380*/  FFMA R16, R14, R16, R15 ;  /* 0x000000100e107223 */ /* 0x004fc6000000000f */
[----:B------:R-:W2:Y:S01]  /*0390*/  LDG.E R15, desc[UR10][R4.64+-0x4] ;  /* 0xfffffc0a040f7981 */ /* 0x000ea2000c1e1900 */
[----:B---3--:R-:W-:-:S03]  /*03a0*/  FFMA R24, R17, R24, R16 ;  /* 0x0000001811187223 */ /* 0x008fc60000000010 */
[----:B------:R-:W2:Y:S04]  /*03b0*/  LDG.E R14, desc[UR10][R2.64+-0x4] ;  /* 0xfffffc0a020e7981 */ /* 0x000ea8000c1e1900 */
[----:B------:R-:W3:Y:S01]  /*03c0*/  LDG.E R16, desc[UR10][R4.64] ;  /* 0x0000000a04107981 */ /* 0x000ee2000c1e1900 */
[----:B----4-:R-:W-:-:S03]  /*03d0*/  FFMA R25, R19, R18, R24 ;  /* 0x0000001213197223 */ /* 0x010fc60000000018 */
[----:B------:R-:W3:Y:S04]  /*03e0*/  LDG.E R17, desc[UR10][R2.64] ;  /* 0x0000000a02117981 */ /* 0x000ee8000c1e1900 */
[----:B------:R-:W4:Y:S01]  /*03f0*/  LDG.E R18, desc[UR10][R4.64+0x4] ;  /* 0x0000040a04127981 */ /* 0x000f22000c1e1900 */
[----:B-----5:R-:W-:-:S03]  /*0400*/  FFMA R25, R20, R21, R25 ;  /* 0x0000001514197223 */ /* 0x020fc60000000019 */
[----:B------:R-:W4:Y:S04]  /*0410*/  LDG.E R19, desc[UR10][R2.64+0x4] ;  /* 0x0000040a02137981 */ /* 0x000f28000c1e1900 */
[----:B------:R-:W5:Y:S01]  /*0420*/  LDG.E R20, desc[UR10][R4.64+0x8] ;  /* 0x0000080a04147981 */ /* 0x000f62000c1e1900 */
[----:B------:R-:W-:-:S03]  /*0430*/  FFMA R25, R22, R23, R25 ;  /* 0x0000001716197223 */ /* 0x000fc60000000019 */
[----:B------:R-:W5:Y:S04]  /*0440*/  LDG.E R21, desc[UR10][R2.64+0x8] ;  /* 0x0000080a02157981 */ /* 0x000f68000c1e1900 */
[----:B------:R-:W5:Y:S01]  /*0450*/  LDG.E R22, desc[UR10][R4.64+0xc] ;  /* 0x00000c0a04167981 */ /* 0x000f62000c1e1900 */
[----:B------:R-:W-:-:S03]  /*0460*/  FFMA R25, R10, R11, R25 ;  /* 0x0000000b0a197223 */ /* 0x000fc60000000019 */
[----:B------:R-:W5:Y:S04]  /*0470*/  LDG.E R23, desc[UR10][R2.64+0xc] ;  /* 0x00000c0a02177981 */ /* 0x000f68000c1e1900 */
[----:B------:R-:W5:Y:S04]  /*0480*/  LDG.E R10, desc[UR10][R4.64+0x10] ;  /* 0x0000100a040a7981 */ /* 0x000f68000c1e1900 */
[----:B------:R-:W5:Y:S01]  /*0490*/  LDG.E R11, desc[UR10][R2.64+0x10] ;  /* 0x0000100a020b7981 */ /* 0x000f62000c1e1900 */
[----:B------:R-:W-:-:S03]  /*04a0*/  FFMA R28, R12, R13, R25 ;  /* 0x0000000d0c1c7223 */ /* 0x000fc60000000019 */
[----:B------:R-:W5:Y:S04]  /*04b0*/  LDG.E R24, desc[UR10][R4.64+0x14] ;  /* 0x0000140a04187981 */ /* 0x000f68000c1e1900 */
[----:B------:R-:W5:Y:S04]  /*04c0*/  LDG.E R25, desc[UR10][R2.64+0x14] ;  /* 0x0000140a02197981 */ /* 0x000f68000c1e1900 */
[----:B------:R0:W5:Y:S04]  /*04d0*/  LDG.E R13, desc[UR10][R4.64+0x18] ;  /* 0x0000180a040d7981 */ /* 0x000168000c1e1900 */
[----:B------:R-:W5:Y:S01]  /*04e0*/  LDG.E R12, desc[UR10][R2.64+0x18] ;  /* 0x0000180a020c7981 */ /* 0x000f62000c1e1900 */
[----:B------:R-:W-:-:S04]  /*04f0*/  UIADD3 UR9, UPT, UPT, UR9, 0x10, URZ ;  /* 0x0000001009097890 */ /* 0x000fc8000fffe0ff */
[----:B------:R-:W-:Y:S01]  /*0500*/  UISETP.NE.AND UP1, UPT, UR9, URZ, UPT ;  /* 0x000000ff0900728c */ /* 0x000fe2000bf25270 */
[----:B0-----:R-:W-:Y:S02]  /*0510*/  IADD3 R4, P0, PT, R4, 0x40, RZ ;  /* 0x0000004004047810 */ /* 0x001fe40007f1e0ff */
[----:B------:R-:W-:-:S03]  /*0520*/  IADD3 R0, PT, PT, R0, 0x10, RZ ;  /* 0x0000001000007810 */ /* 0x000fc60007ffe0ff */
[----:B------:R-:W-:Y:S02]  /*0530*/  IMAD.X R5, RZ, RZ, R5, P0 ;  /* 0x000000ffff057224 */ /* 0x000fe400000e0605 */
[----:B--2---:R-:W-:-:S04]  /*0540*/  FFMA R15, R15, R14, R28 ;  /* 0x0000000e0f0f7223 */ /* 0x004fc8000000001c */
[----:B---3--:R-:W-:-:S04]  /*0550*/  FFMA R15, R16, R17, R15 ;  /* 0x00000011100f7223 */ /* 0x008fc8000000000f */
[----:B----4-:R-:W-:-:S04]  /*0560*/  FFMA R15, R18, R19, R15 ;  /* 0x00000013120f7223 */ /* 0x010fc8000000000f */
[----:B-----5:R-:W-:-:S04]  /*0570*/  FFMA R15, R20, R21, R15 ;  /* 0x00000015140f7223 */ /* 0x020fc8000000000f */
[----:B------:R-:W-:-:S04]  /*0580*/  FFMA R15, R22, R23, R15 ;  /* 0x00000017160f7223 */ /* 0x000fc8000000000f */
[----:B------:R-:W-:-:S04]  /*0590*/  FFMA R11, R10, R11, R15 ;  /* 0x0000000b0a0b7223 */ /* 0x000fc8000000000f */
[----:B------:R-:W-:-:S04]  /*05a0*/  FFMA R24, R24, R25, R11 ;  /* 0x0000001918187223 */ /* 0x000fc8000000000b */
[----:B------:R-:W-:-:S04]  /*05b0*/  FFMA R13, R13, R12, R24 ;  /* 0x0000000c0d0d7223 */ /* 0x000fc80000000018 */
[----:B------:R-:W-:Y:S01]  /*05c0*/  FFMA R15, R26, R27, R13 ;  /* 0x0000001b1a0f7223 */ /* 0x000fe2000000000d */
[----:B------:R-:W-:Y:S06]  /*05d0*/  BRA.U UP1, `(.L_x_93) ;  /* 0xfffffffd011c7547 */ /* 0x000fec000b83ffff */
.L_x_92:
[----:B------:R-:W-:Y:S05]  /*05e0*/  BRA.U !UP0, `(.L_x_91) ;  /* 0x0000000508647547 */ /* 0x000fea000b800000 */
[----:B------:R-:W-:Y:S02]  /*05f0*/  UISETP.GE.U32.AND UP0, UPT, UR8, 0x8, UPT ;  /* 0x000000080800788c */ /* 0x000fe4000bf06070 */
[----:B------:R-:W-:-:S04]  /*0600*/  ULOP3.LUT UR6, UR12, 0x7, URZ, 0xc0, !UPT ;  /* 0x000000070c067892 */ /* 0x000fc8000f8ec0ff */
[----:B------:R-:W-:-:S03]  /*0610*/  UISETP.NE.AND UP1, UPT, UR6, URZ, UPT ;  /* 0x000000ff0600728c */ /* 0x000fc6000bf25270 */
[----:B------:R-:W-:Y:S08]  /*0620*/  BRA.U !UP0, `(.L_x_94) ;  /* 0x0000000108907547 */ /* 0x000ff0000b800000 */
[----:B------:R-:W0:Y:S01]  /*0630*/  LDC.64 R10, c[0x0][0x380] ;  /* 0x0000e000ff0a7b82 */ /* 0x000e220000000a00 */
[----:B------:R-:W1:Y:S01]  /*0640*/  LDCU.64 UR8, c[0x0][0x380] ;  /* 0x00007000ff0877ac */ /* 0x000e620008000a00 */
[C---:B------:R-:W-:Y:S01]  /*0650*/  VIADD R3, R8.reuse, UR4 ;  /* 0x0000000408037c36 */ /* 0x040fe20008000000 */
[----:B------:R-:W-:Y:S02]  /*0660*/  IADD3 R0, P0, PT, R8, UR4, RZ ;  /* 0x0000000408007c10 */ /* 0x000fe4000ff1e0ff */
[----:B------:R-:W-:-:S03]  /*0670*/  IADD3 R13, PT, PT, R9, UR4, RZ ;  /* 0x00000004090d7c10 */ /* 0x000fc6000fffe0ff */
[----:B------:R-:W2:Y:S01]  /*0680*/  LDC.64 R4, c[0x0][0x388] ;  /* 0x0000e200ff047b82 */ /* 0x000ea20000000a00 */
[----:B0-----:R-:W-:-:S04]  /*0690*/  IMAD.WIDE.U32 R10, R3, 0x4, R10 ;  /* 0x00000004030a7825 */ /* 0x001fc800078e000a */
[----:B------:R-:W-:Y:S01]  /*06a0*/  IMAD.X R3, RZ, RZ, RZ, P0 ;  /* 0x000000ffff037224 */ /* 0x000fe200000e06ff */
[C---:B-1----:R-:W-:Y:S01]  /*06b0*/  LEA R2, P0, R0.reuse, UR8, 0x2 ;  /* 0x0000000800027c11 */ /* 0x042fe2000f8010ff */
[----:B------:R-:W3:Y:S01]  /*06c0*/  LDG.E R14, desc[UR10][R10.64] ;  /* 0x0000000a0a0e7981 */ /* 0x000ee2000c1e1900 */
[----:B--2---:R-:W-:Y:S02]  /*06d0*/  IMAD.WIDE R4, R13, 0x4, R4 ;  /* 0x000000040d047825 */ /* 0x004fe400078e0204 */
[----:B------:R-:W-:-:S03]  /*06e0*/  LEA.HI.X R3, R0, UR9, R3, 0x2, P0 ;  /* 0x0000000900037c11 */ /* 0x000fc600080f1403 */
[----:B------:R-:W3:Y:S04]  /*06f0*/  LDG.E R16, desc[UR10][R4.64] ;  /* 0x0000000a04107981 */ /* 0x000ee8000c1e1900 */
[----:B------:R-:W2:Y:S04]  /*0700*/  LDG.E R18, desc[UR10][R4.64+0x4] ;  /* 0x0000040a04127981 */ /* 0x000ea8000c1e1900 */
[----:B------:R-:W2:Y:S04]  /*0710*/  LDG.E R17, desc[UR10][R2.64+0x4] ;  /* 0x0000040a02117981 */ /* 0x000ea8000c1e1900 */
        /* <DEDUP_REMOVED lines=13> */
[----:B---3--:R-:W-:-:S04]  /*07f0*/  FFMA R14, R14, R16, R15 ;  /* 0x000000100e0e7223 */ /* 0x008fc8000000000f */
[----:B--2---:R-:W-:-:S04]  /*0800*/  FFMA R14, R17, R18, R14 ;  /* 0x00000012110e7223 */ /* 0x004fc8000000000e */
[----:B----4-:R-:W-:-:S04]  /*0810*/  FFMA R14, R19, R20, R14 ;  /* 0x00000014130e7223 */ /* 0x010fc8000000000e */
[----:B-----5:R-:W-:-:S04]  /*0820*/  FFMA R14, R21, R22, R14 ;  /* 0x00000016150e7223 */ /* 0x020fc8000000000e */
[----:B------:R-:W-:-:S04]  /*0830*/  FFMA R23, R23, R24, R14 ;  /* 0x0000001817177223 */ /* 0x000fc8000000000e */
[----:B------:R-:W-:-:S04]  /*0840*/  FFMA R13, R12, R13, R23 ;  /* 0x0000000d0c0d7223 */ /* 0x000fc80000000017 */
[----:B------:R-:W-:-:S04]  /*0850*/  FFMA R11, R0, R11, R13 ;  /* 0x0000000b000b7223 */ /* 0x000fc8000000000d */
[----:B------:R-:W-:-:S07]  /*0860*/  FFMA R15, R10, R25, R11 ;  /* 0x000000190a0f7223 */ /* 0x000fce000000000b */
.L_x_94:
[----:B------:R-:W-:Y:S05]  /*0870*/  BRA.U !UP1, `(.L_x_91) ;  /* 0x0000000109c07547 */ /* 0x000fea000b800000 */
[----:B------:R-:W-:Y:S02]  /*0880*/  UISETP.GE.U32.AND UP0, UPT, UR6, 0x4, UPT ;  /* 0x000000040600788c */ /* 0x000fe4000bf06070 */
[----:B------:R-:W-:-:S04]  /*0890*/  ULOP3.LUT UR5, UR12, 0x3, URZ, 0xc0, !UPT ;  /* 0x000000030c057892 */ /* 0x000fc8000f8ec0ff */
[----:B------:R-:W-:-:S03]  /*08a0*/  UISETP.NE.AND UP1, UPT, UR5, URZ, UPT ;  /* 0x000000ff0500728c */ /* 0x000fc6000bf25270 */
[----:B------:R-:W-:Y:S08]  /*08b0*/  BRA.U !UP0, `(.L_x_95) ;  /* 0x0000000108607547 */ /* 0x000ff0000b800000 */
[----:B------:R-:W0:Y:S01]  /*08c0*/  LDC.64 R2, c[0x0][0x380] ;  /* 0x0000e000ff027b82 */ /* 0x000e220000000a00 */
[----:B------:R-:W1:Y:S01]  /*08d0*/  LDCU.64 UR6, c[0x0][0x380] ;  /* 0x00007000ff0677ac */ /* 0x000e620008000a00 */
[C---:B------:R-:W-:Y:S01]  /*08e0*/  IADD3 R11, PT, PT, R8.reuse, UR4, RZ ;  /* 0x00000004080b7c10 */ /* 0x040fe2000fffe0ff */
[----:B------:R-:W-:Y:S01]  /*08f0*/  VIADD R13, R9, UR4 ;  /* 0x00000004090d7c36 */ /* 0x000fe20008000000 */
[----:B------:R-:W-:-:S04]  /*0900*/  IADD3 R0, P0, PT, R8, UR4, RZ ;  /* 0x0000000408007c10 */ /* 0x000fc8000ff1e0ff */
[----:B------:R-:W2:Y:S01]  /*0910*/  LDC.64 R4, c[0x0][0x388] ;  /* 0x0000e200ff047b82 */ /* 0x000ea20000000a00 */
[----:B0-----:R-:W-:Y:S01]  /*0920*/  IMAD.WIDE.U32 R10, R11, 0x4, R2 ;  /* 0x000000040b0a7825 */ /* 0x001fe200078e0002 */
[----:B------:R-:W-:Y:S02]  /*0930*/  IADD3.X R3, PT, PT, RZ, RZ, RZ, P0, !PT ;  /* 0x000000ffff037210 */ /* 0x000fe400007fe4ff */
[----:B-1----:R-:W-:-:S03]  /*0940*/  LEA R2, P0, R0, UR6, 0x2 ;  /* 0x0000000600027c11 */ /* 0x002fc6000f8010ff */
[----:B------:R-:W3:Y:S01]  /*0950*/  LDG.E R10, desc[UR10][R10.64] ;  /* 0x0000000a0a0a7981 */ /* 0x000ee2000c1e1900 */
[----:B------:R-:W-:Y:S01]  /*0960*/  LEA.HI.X R3, R0, UR7, R3, 0x2, P0 ;  /* 0x0000000700037c11 */ /* 0x000fe200080f1403 */
[----:B--2---:R-:W-:-:S04]  /*0970*/  IMAD.WIDE R4, R13, 0x4, R4 ;  /* 0x000000040d047825 */ /* 0x004fc800078e0204 */
[----:B------:R-:W2:Y:S04]  /*0980*/  LDG.E R13, desc[UR10][R2.64+0x4] ;  /* 0x0000040a020d7981 */ /* 0x000ea8000c1e1900 */
[----:B------:R-:W3:Y:S04]  /*0990*/  LDG.E R0, desc[UR10][R4.64] ;  /* 0x0000000a04007981 */ /* 0x000ee8000c1e1900 */
[----:B------:R-:W2:Y:S04]  /*09a0*/  LDG.E R12, desc[UR10][R4.64+0x4] ;  /* 0x0000040a040c7981 */ /* 0x000ea8000c1e1900 */
[----:B------:R-:W4:Y:S04]  /*09b0*/  LDG.E R14, desc[UR10][R4.64+0x8] ;  /* 0x0000080a040e7981 */ /* 0x000f28000c1e1900 */
[----:B------:R-:W4:Y:S04]  /*09c0*/  LDG.E R17, desc[UR10][R2.64+0x8] ;  /* 0x0000080a02117981 */ /* 0x000f28000c1e1900 */
[----:B------:R-:W5:Y:S04]  /*09d0*/  LDG.E R19, desc[UR10][R2.64+0xc] ;  /* 0x00000c0a02137981 */ /* 0x000f68000c1e1900 */
[----:B------:R-:W5:Y:S01]  /*09e0*/  LDG.E R16, desc[UR10][R4.64+0xc] ;  /* 0x00000c0a04107981 */ /* 0x000f62000c1e1900 */
[----:B------:R-:W-:Y:S01]  /*09f0*/  UIADD3 UR4, UPT, UPT, UR4, 0x4, URZ ;  /* 0x0000000404047890 */ /* 0x000fe2000fffe0ff */
[----:B---3--:R-:W-:-:S04]  /*0a00*/  FFMA R0, R10, R0, R15 ;  /* 0x000000000a007223 */ /* 0x008fc8000000000f */
[----:B--2---:R-:W-:-:S04]  /*0a10*/  FFMA R0, R13, R12, R0 ;  /* 0x0000000c0d007223 */ /* 0x004fc80000000000 */
[----:B----4-:R-:W-:-:S04]  /*0a20*/  FFMA R0, R17, R14, R0 ;  /* 0x0000000e11007223 */ /* 0x010fc80000000000 */
[----:B-----5:R-:W-:-:S07]  /*0a30*/  FFMA R15, R19, R16, R0 ;  /* 0x00000010130f7223 */ /* 0x020fce0000000000 */
.L_x_95:
[----:B------:R-:W-:Y:S05]  /*0a40*/  BRA.U !UP1, `(.L_x_91) ;  /* 0x00000001094c7547 */ /* 0x000fea000b800000 */
[----:B------:R-:W0:Y:S01]  /*0a50*/  LDC.64 R4, c[0x0][0x380] ;  /* 0x0000e000ff047b82 */ /* 0x000e220000000a00 */
[----:B------:R-:W-:Y:S01]  /*0a60*/  VIADD R11, R8, UR4 ;  /* 0x00000004080b7c36 */ /* 0x000fe20008000000 */
[----:B------:R-:W-:-:S06]  /*0a70*/  UIADD3 UR5, UPT, UPT, -UR5, URZ, URZ ;  /* 0x000000ff05057290 */ /* 0x000fcc000fffe1ff */
[----:B------:R-:W1:Y:S01]  /*0a80*/  LDC.64 R2, c[0x0][0x388] ;  /* 0x0000e200ff027b82 */ /* 0x000e620000000a00 */
[----:B0-----:R-:W-:Y:S01]  /*0a90*/  IMAD.WIDE.U32 R4, R11, 0x4, R4 ;  /* 0x000000040b047825 */ /* 0x001fe200078e0004 */
[----:B------:R-:W-:-:S03]  /*0aa0*/  IADD3 R11, PT, PT, R9, UR4, RZ ;  /* 0x00000004090b7c10 */ /* 0x000fc6000fffe0ff */
[----:B------:R-:W-:Y:S01]  /*0ab0*/  IMAD.MOV.U32 R13, RZ, RZ, R5 ;  /* 0x000000ffff0d7224 */ /* 0x000fe200078e0005 */
[----:B------:R-:W-:-:S07]  /*0ac0*/  MOV R8, R4 ;  /* 0x0000000400087202 */ /* 0x000fce0000000f00 */
.L_x_96:
[----:B-1----:R-:W-:-:S04]  /*0ad0*/  IMAD.WIDE R4, R11, 0x4, R2 ;  /* 0x000000040b047825 */ /* 0x002fc800078e0202 */
[----:B------:R-:W-:Y:S02]  /*0ae0*/  IMAD.MOV.U32 R9, RZ, RZ, R13 ;  /* 0x000000ffff097224 */ /* 0x000fe400078e000d */
[----:B------:R-:W2:Y:S04]  /*0af0*/  LDG.E R4, desc[UR10][R4.64] ;  /* 0x0000000a04047981 */ /* 0x000ea8000c1e1900 */
[----:B------:R0:W2:Y:S01]  /*0b00*/  LDG.E R0, desc[UR10][R8.64] ;  /* 0x0000000a08007981 */ /* 0x0000a2000c1e1900 */
[----:B------:R-:W-:Y:S01]  /*0b10*/  UIADD3 UR5, UPT, UPT, UR5, 0x1, URZ ;  /* 0x0000000105057890 */ /* 0x000fe2000fffe0ff */
[----:B------:R-:W-:-:S03]  /*0b20*/  IADD3 R11, PT, PT, R11, 0x1, RZ ;  /* 0x000000010b0b7810 */ /* 0x000fc60007ffe0ff */
[----:B------:R-:W-:Y:S01]  /*0b30*/  UISETP.NE.AND UP0, UPT, UR5, URZ, UPT ;  /* 0x000000ff0500728c */ /* 0x000fe2000bf05270 */
[----:B0-----:R-:W-:-:S05]  /*0b40*/  IADD3 R8, P0, PT, R8, 0x4, RZ ;  /* 0x0000000408087810 */ /* 0x001fca0007f1e0ff */
[----:B------:R-:W-:Y:S02]  /*0b50*/  IMAD.X R13, RZ, RZ, R13, P0 ;  /* 0x000000ffff0d7224 */ /* 0x000fe400000e060d */
[----:B--2---:R-:W-:Y:S01]  /*0b60*/  FFMA R15, R0, R4, R15 ;  /* 0x00000004000f7223 */ /* 0x004fe2000000000f */
[----:B------:R-:W-:Y:S06]  /*0b70*/  BRA.U UP0, `(.L_x_96) ;  /* 0xfffffffd00d47547 */ /* 0x000fec000b83ffff */
.L_x_91:
[----:B------:R-:W-:-:S04]  /*0b80*/  I2FP.F32.S32 R0, UR12 ;  /* 0x0000000c00007c45 */ /* 0x000fc80008201400 */
[----:B------:R-:W-:Y:S01]  /*0b90*/  IADD3 R2, PT, PT, R0, -0xd000000, RZ ;  /* 0xf300000000027810 */ /* 0x000fe20007ffe0ff */
[----:B------:R0:W1:Y:S03]  /*0ba0*/  MUFU.RSQ R3, R0 ;  /* 0x0000000000037308 */ /* 0x0000660000001400 */
[----:B------:R-:W-:-:S13]  /*0bb0*/  ISETP.GT.U32.AND P0, PT, R2, 0x727fffff, PT ;  /* 0x727fffff0200780c */ /* 0x000fda0003f04070 */
[----:B0-----:R-:W-:Y:S05]  /*0bc0*/  @!P0 BRA `(.L_x_97) ;  /* 0x0000000000108947 */ /* 0x001fea0003800000 */
[----:B------:R-:W-:-:S07]  /*0bd0*/  MOV R4, 0xbf0 ;  /* 0x00000bf000047802 */ /* 0x000fce0000000f00 */
[----:B-1----:R-:W-:Y:S05]  /*0be0*/  CALL.REL.NOINC `($__internal_1_$__cuda_sm20_sqrt_rn_f32_slowpath) ;  /* 0x0000000000687944 */ /* 0x002fea0003c00000 */
[----:B------:R-:W-:Y:S01]  /*0bf0*/  IMAD.MOV.U32 R3, RZ, RZ, R0 ;  /* 0x000000ffff037224 */ /* 0x000fe200078e0000 */
[----:B------:R-:W-:Y:S06]  /*0c00*/  BRA `(.L_x_98) ;  /* 0x0000000000107947 */ /* 0x000fec0003800000 */
.L_x_97:
[----:B-1----:R-:W-:Y:S01]  /*0c10*/  FMUL.FTZ R5, R0, R3 ;  /* 0x0000000300057220 */ /* 0x002fe20000410000 */
[----:B------:R-:W-:-:S03]  /*0c20*/  FMUL.FTZ R3, R3, 0.5 ;  /* 0x3f00000003037820 */ /* 0x000fc60000410000 */
[----:B------:R-:W-:-:S04]  /*0c30*/  FFMA R0, -R5, R5, R0 ;  /* 0x0000000505007223 */ /* 0x000fc80000000100 */
[----:B------:R-:W-:-:S07]  /*0c40*/  FFMA R3, R0, R3, R5 ;  /* 0x0000000300037223 */ /* 0x000fce0000000005 */
.L_x_98:
[----:B------:R-:W0:Y:S01]  /*0c50*/  MUFU.RCP R0, R3 ;  /* 0x0000000300007308 */ /* 0x000e220000001000 */
[----:B------:R-:W-:Y:S07]  /*0c60*/  BSSY.RECONVERGENT B0, `(.L_x_99) ;  /* 0x000000c000007945 */ /* 0x000fee0003800200 */
[----:B------:R-:W1:Y:S01]  /*0c70*/  FCHK P0, R15, R3 ;  /* 0x000000030f007302 */ /* 0x000e620000000000 */
[----:B0-----:R-:W-:-:S04]  /*0c80*/  FFMA R5, R0, -R3, 1 ;  /* 0x3f80000000057423 */ /* 0x001fc80000000803 */
[----:B------:R-:W-:-:S04]  /*0c90*/  FFMA R0, R0, R5, R0 ;  /* 0x0000000500007223 */ /* 0x000fc80000000000 */
[----:B------:R-:W-:-:S04]  /*0ca0*/  FFMA R2, R0, R15, RZ ;  /* 0x0000000f00027223 */ /* 0x000fc800000000ff */
[----:B------:R-:W-:-:S04]  /*0cb0*/  FFMA R5, R2, -R3, R15 ;  /* 0x8000000302057223 */ /* 0x000fc8000000000f */
[----:B------:R-:W-:Y:S01]  /*0cc0*/  FFMA R5, R0, R5, R2 ;  /* 0x0000000500057223 */ /* 0x000fe20000000002 */
[----:B-1----:R-:W-:Y:S06]  /*0cd0*/  @!P0 BRA `(.L_x_100) ;  /* 0x0000000000108947 */ /* 0x002fec0003800000 */
[----:B------:R-:W-:Y:S02]  /*0ce0*/  MOV R0, R15 ;  /* 0x0000000f00007202 */ /* 0x000fe40000000f00 */
[----:B------:R-:W-:-:S07]  /*0cf0*/  MOV R2, 0xd10 ;  /* 0x00000d1000027802 */ /* 0x000fce0000000f00 */
[----:B------:R-:W-:Y:S05]  /*0d00*/  CALL.REL.NOINC `($__internal_2_$__cuda_sm3x_div_rn_noftz_f32_slowpath) ;  /* 0x0000000000807944 */ /* 0x000fea0003c00000 */
[----:B------:R-:W-:-:S07]  /*0d10*/  IMAD.MOV.U32 R5, RZ, RZ, R0 ;  /* 0x000000ffff057224 */ /* 0x000fce00078e0000 */
.L_x_100:
[----:B------:R-:W-:Y:S05]  /*0d20*/  BSYNC.RECONVERGENT B0 ;  /* 0x0000000000007941 */ /* 0x000fea0003800200 */
.L_x_99:
[----:B------:R-:W0:Y:S01]  /*0d30*/  LDC.64 R2, c[0x0][0x390] ;  /* 0x0000e400ff027b82 */ /* 0x000e220000000a00 */
[----:B------:R-:W1:Y:S02]  /*0d40*/  LDCU UR4, c[0x0][0x39c] ;  /* 0x00007380ff0477ac */ /* 0x000e640008000800 */
[----:B-1----:R-:W-:-:S04]  /*0d50*/  IMAD R7, R7, UR4, R6 ;  /* 0x0000000407077c24 */ /* 0x002fc8000f8e0206 */
[----:B0-----:R-:W-:-:S05]  /*0d60*/  IMAD.WIDE R2, R7, 0x4, R2 ;  /* 0x0000000407027825 */ /* 0x001fca00078e0202 */
[----:B------:R-:W-:Y:S01]  /*0d70*/  STG.E desc[UR10][R2.64], R5 ;  /* 0x0000000502007986 */ /* 0x000fe2000c10190a */
[----:B------:R-:W-:Y:S05]  /*0d80*/  EXIT ;  /* 0x000000000000794d */ /* 0x000fea0003800000 */
        .weak           $__internal_1_$__cuda_sm20_sqrt_rn_f32_slowpath
        .type           $__internal_1_$__cuda_sm20_sqrt_rn_f32_slowpath,@function
        .size           $__internal_1_$__cuda_sm20_sqrt_rn_f32_slowpath,($__internal_2_$__cuda_sm3x_div_rn_noftz_f32_slowpath - $__internal_1_$__cuda_sm20_sqrt_rn_f32_slowpath)
$__internal_1_$__cuda_sm20_sqrt_rn_f32_slowpath:
[----:B------:R-:W-:-:S13]  /*0d90*/  LOP3.LUT P0, RZ, R0, 0x7fffffff, RZ, 0xc0, !PT ;  /* 0x7fffffff00ff7812 */ /* 0x000fda000780c0ff */
[----:B------:R-:W-:Y:S01]  /*0da0*/  @!P0 MOV R2, R0 ;  /* 0x0000000000028202 */ /* 0x000fe20000000f00 */
[----:B------:R-:W-:Y:S06]  /*0db0*/  @!P0 BRA `(.L_x_101) ;  /* 0x0000000000448947 */ /* 0x000fec0003800000 */
[----:B------:R-:W-:-:S13]  /*0dc0*/  FSETP.GEU.FTZ.AND P0, PT, R0, RZ, PT ;  /* 0x000000ff0000720b */ /* 0x000fda0003f1e000 */
[----:B------:R-:W-:Y:S01]  /*0dd0*/  @!P0 IMAD.MOV.U32 R2, RZ, RZ, 0x7fffffff ;  /* 0x7fffffffff028424 */ /* 0x000fe200078e00ff */
[----:B------:R-:W-:Y:S06]  /*0de0*/  @!P0 BRA `(.L_x_101) ;  /* 0x0000000000388947 */ /* 0x000fec0003800000 */
[----:B------:R-:W-:-:S13]  /*0df0*/  FSETP.GTU.FTZ.AND P0, PT, |R0|, +INF , PT ;  /* 0x7f8000000000780b */ /* 0x000fda0003f1c200 */
[----:B------:R-:W-:Y:S01]  /*0e00*/  @P0 FADD.FTZ R2, R0, 1 ;  /* 0x3f80000000020421 */ /* 0x000fe20000010000 */
[----:B------:R-:W-:Y:S06]  /*0e10*/  @P0 BRA `(.L_x_101) ;  /* 0x00000000002c0947 */ /* 0x000fec0003800000 */
[----:B------:R-:W-:-:S13]  /*0e20*/  FSETP.NEU.FTZ.AND P0, PT, |R0|, +INF , PT ;  /* 0x7f8000000000780b */ /* 0x000fda0003f1d200 */
[----:B------:R-:W-:Y:S01]  /*0e30*/  @!P0 MOV R2, R0 ;  /* 0x0000000000028202 */ /* 0x000fe20000000f00 */
[----:B------:R-:W-:Y:S06]  /*0e40*/  @!P0 BRA `(.L_x_101) ;  /* 0x0000000000208947 */ /* 0x000fec0003800000 */
[----:B------:R-:W-:-:S04]  /*0e50*/  FFMA R0, R0, 1.84467440737095516160e+19, RZ ;  /* 0x5f80000000007823 */ /* 0x000fc800000000ff */
[----:B------:R-:W0:Y:S02]  /*0e60*/  MUFU.RSQ R3, R0 ;  /* 0x0000000000037308 */ /* 0x000e240000001400 */
[----:B0-----:R-:W-:Y:S01]  /*0e70*/  FMUL.FTZ R5, R0, R3 ;  /* 0x0000000300057220 */ /* 0x001fe20000410000 */
[----:B------:R-:W-:-:S03]  /*0e80*/  FMUL.FTZ R3, R3, 0.5 ;  /* 0x3f00000003037820 */ /* 0x000fc60000410000 */
[----:B------:R-:W-:-:S04]  /*0e90*/  FADD.FTZ R2, -R5, -RZ ;  /* 0x800000ff05027221 */ /* 0x000fc80000010100 */
[----:B------:R-:W-:-:S04]  /*0ea0*/  FFMA R2, R5, R2, R0 ;  /* 0x0000000205027223 */ /* 0x000fc80000000000 */
[----:B------:R-:W-:-:S04]  /*0eb0*/  FFMA R2, R2, R3, R5 ;  /* 0x0000000302027223 */ /* 0x000fc80000000005 */
[----:B------:R-:W-:-:S07]  /*0ec0*/  FMUL.FTZ R2, R2, 2.3283064365386962891e-10 ;  /* 0x2f80000002027820 */ /* 0x000fce0000410000 */
.L_x_101:
[----:B------:R-:W-:Y:S01]  /*0ed0*/  HFMA2 R3, -RZ, RZ, 0, 0 ;  /* 0x00000000ff037431 */ /* 0x000fe200000001ff */
[----:B------:R-:W-:Y:S01]  /*0ee0*/  MOV R0, R2 ;  /* 0x0000000200007202 */ /* 0x000fe20000000f00 */
[----:B------:R-:W-:-:S04]  /*0ef0*/  IMAD.MOV.U32 R2, RZ, RZ, R4 ;  /* 0x000000ffff027224 */ /* 0x000fc800078e0004 */
[----:B------:R-:W-:Y:S05]  /*0f00*/  RET.REL.NODEC R2 `(_Z9QKTKernelPKfS0_Pfiii) ;  /* 0xfffffff0023c7950 */ /* 0x000fea0003c3ffff */
        .weak           $__internal_2_$__cuda_sm3x_div_rn_noftz_f32_slowpath
        .type           $__internal_2_$__cuda_sm3x_div_rn_noftz_f32_slowpath,@function
        .size           $__internal_2_$__cuda_sm3x_div_rn_noftz_f32_slowpath,(.L_x_116 - $__internal_2_$__cuda_sm3x_div_rn_noftz_f32_slowpath)
$__internal_2_$__cuda_sm3x_div_rn_noftz_f32_slowpath:
[----:B------:R-:W-:Y:S01]  /*0f10*/  SHF.R.U32.HI R5, RZ, 0x17, R3 ;  /* 0x00000017ff057819 */ /* 0x000fe20000011603 */
[----:B------:R-:W-:Y:S01]  /*0f20*/  BSSY.RECONVERGENT B1, `(.L_x_102) ;  /* 0x0000062000017945 */ /* 0x000fe20003800200 */
[----:B------:R-:W-:Y:S02]  /*0f30*/  SHF.R.U32.HI R4, RZ, 0x17, R0 ;  /* 0x00000017ff047819 */ /* 0x000fe40000011600 */
[----:B------:R-:W-:Y:S02]  /*0f40*/  LOP3.LUT R12, R5, 0xff, RZ, 0xc0, !PT ;  /* 0x000000ff050c7812 */ /* 0x000fe400078ec0ff */
[----:B------:R-:W-:Y:S02]  /*0f50*/  LOP3.LUT R10, R4, 0xff, RZ, 0xc0, !PT ;  /* 0x000000ff040a7812 */ /* 0x000fe400078ec0ff */
[----:B------:R-:W-:-:S03]  /*0f60*/  IADD3 R8, PT, PT, R12, -0x1, RZ ;  /* 0xffffffff0c087810 */ /* 0x000fc60007ffe0ff */
[----:B------:R-:W-:Y:S01]  /*0f70*/  VIADD R5, R10, 0xffffffff ;  /* 0xffffffff0a057836 */ /* 0x000fe20000000000 */
[----:B------:R-:W-:-:S04]  /*0f80*/  ISETP.GT.U32.AND P0, PT, R8, 0xfd, PT ;  /* 0x000000fd0800780c */ /* 0x000fc80003f04070 */
        /* <DEDUP_REMOVED lines=22> */
[----:B------:R-:W-:Y:S02]  /*10f0*/  @!P0 IMAD.MOV.U32 R4, RZ, RZ, -0x40 ;  /* 0xffffffc0ff048424 */ /* 0x000fe400078e00ff */
[----:B------:R-:W-:Y:S01]  /*1100*/  @!P0 FFMA R0, R0, 1.84467440737095516160e+19, RZ ;  /* 0x5f80000000008823 */ /* 0x000fe200000000ff */
[----:B------:R-:W-:Y:S02]  /*1110*/  @!P1 FFMA R3, R3, 1.84467440737095516160e+19, RZ ;  /* 0x5f80000003039823 */ /* 0x000fe400000000ff */
[----:B------:R-:W-:-:S07]  /*1120*/  @!P1 IADD3 R4, PT, PT, R4, 0x40, RZ ;  /* 0x0000004004049810 */ /* 0x000fce0007ffe0ff */
.L_x_103:
[----:B------:R-:W-:Y:S01]  /*1130*/  LEA R8, R12, 0xc0800000, 0x17 ;  /* 0xc08000000c087811 */ /* 0x000fe200078eb8ff */
[----:B------:R-:W-:Y:S03]  /*1140*/  BSSY.RECONVERGENT B2, `(.L_x_108) ;  /* 0x0000036000027945 */ /* 0x000fe60003800200 */
[----:B------:R-:W-:Y:S01]  /*1150*/  IADD3 R8, PT, PT, -R8, R3, RZ ;  /* 0x0000000308087210 */ /* 0x000fe20007ffe1ff */
[----:B------:R-:W-:-:S03]  /*1160*/  VIADD R3, R10, 0xffffff81 ;  /* 0xffffff810a037836 */ /* 0x000fc60000000000 */
[----:B------:R-:W0:Y:S01]  /*1170*/  MUFU.RCP R5, R8 ;  /* 0x0000000800057308 */ /* 0x000e220000001000 */
[----:B------:R-:W-:Y:S01]  /*1180*/  FADD.FTZ R9, -R8, -RZ ;  /* 0x800000ff08097221 */ /* 0x000fe20000010100 */
[----:B------:R-:W-:-:S03]  /*1190*/  IMAD R0, R3, -0x800000, R0 ;  /* 0xff80000003007824 */ /* 0x000fc600078e0200 */
[----:B0-----:R-:W-:-:S04]  /*11a0*/  FFMA R10, R5, R9, 1 ;  /* 0x3f800000050a7423 */ /* 0x001fc80000000009 */
[----:B------:R-:W-:-:S04]  /*11b0*/  FFMA R14, R5, R10, R5 ;  /* 0x0000000a050e7223 */ /* 0x000fc80000000005 */
[----:B------:R-:W-:-:S04]  /*11c0*/  FFMA R5, R0, R14, RZ ;  /* 0x0000000e00057223 */ /* 0x000fc800000000ff */
[----:B------:R-:W-:-:S04]  /*11d0*/  FFMA R10, R9, R5, R0 ;  /* 0x00000005090a7223 */ /* 0x000fc80000000000 */
[----:B------:R-:W-:Y:S01]  /*11e0*/  FFMA R11, R14, R10, R5 ;  /* 0x0000000a0e0b7223 */ /* 0x000fe20000000005 */
[----:B------:R-:W-:-:S03]  /*11f0*/  IADD3 R5, PT, PT, R3, 0x7f, -R12 ;  /* 0x0000007f03057810 */ /* 0x000fc60007ffe80c */
[----:B------:R-:W-:Y:S01]  /*1200*/  FFMA R10, R9, R11, R0 ;  /* 0x0000000b090a7223 */ /* 0x000fe20000000000 */
[----:B------:R-:W-:-:S03]  /*1210*/  IADD3 R5, PT, PT, R5, R4, RZ ;  /* 0x0000000405057210 */ /* 0x000fc60007ffe0ff */
[----:B------:R-:W-:-:S05]  /*1220*/  FFMA R0, R14, R10, R11 ;  /* 0x0000000a0e007223 */ /* 0x000fca000000000b */
[----:B------:R-:W-:-:S04]  /*1230*/  SHF.R.U32.HI R3, RZ, 0x17, R0 ;  /* 0x00000017ff037819 */ /* 0x000fc80000011600 */
[----:B------:R-:W-:-:S04]  /*1240*/  LOP3.LUT R3, R3, 0xff, RZ, 0xc0, !PT ;  /* 0x000000ff03037812 */ /* 0x000fc800078ec0ff */
[----:B------:R-:W-:-:S05]  /*1250*/  IADD3 R9, PT, PT, R3, R5, RZ ;  /* 0x0000000503097210 */ /* 0x000fca0007ffe0ff */
[----:B------:R-:W-:-:S05]  /*1260*/  VIADD R3, R9, 0xffffffff ;  /* 0xffffffff09037836 */ /* 0x000fca0000000000 */
        /* <DEDUP_REMOVED lines=9> */
[CCC-:B------:R-:W-:Y:S01]  /*1300*/  FFMA.RZ R3, R14.reuse, R10.reuse, R11.reuse ;  /* 0x0000000a0e037223 */ /* 0x1c0fe2000000c00b */
[C---:B------:R-:W-:Y:S01]  /*1310*/  IADD3 R8, PT, PT, R9.reuse, 0x20, RZ ;  /* 0x0000002009087810 */ /* 0x040fe20007ffe0ff */
[CCC-:B------:R-:W-:Y:S01]  /*1320*/  FFMA.RM R4, R14.reuse, R10.reuse, R11.reuse ;  /* 0x0000000a0e047223 */ /* 0x1c0fe2000000400b */
[----:B------:R-:W-:Y:S02]  /*1330*/  ISETP.NE.AND P2, PT, R9, RZ, PT ;  /* 0x000000ff0900720c */ /* 0x000fe40003f45270 */
[----:B------:R-:W-:Y:S01]  /*1340*/  LOP3.LUT R5, R3, 0x7fffff, RZ, 0xc0, !PT ;  /* 0x007fffff03057812 */ /* 0x000fe200078ec0ff */
[----:B------:R-:W-:Y:S01]  /*1350*/  FFMA.RP R3, R14, R10, R11 ;  /* 0x0000000a0e037223 */ /* 0x000fe2000000800b */
[----:B------:R-:W-:Y:S02]  /*1360*/  ISETP.NE.AND P1, PT, R9, RZ, PT ;  /* 0x000000ff0900720c */ /* 0x000fe40003f25270 */
[----:B------:R-:W-:Y:S02]  /*1370*/  LOP3.LUT R5, R5, 0x800000, RZ, 0xfc, !PT ;  /* 0x0080000005057812 */ /* 0x000fe400078efcff */
[----:B------:R-:W-:-:S02]  /*1380*/  IADD3 R9, PT, PT, -R9, RZ, RZ ;  /* 0x000000ff09097210 */ /* 0x000fc40007ffe1ff */
[----:B------:R-:W-:Y:S02]  /*1390*/  SHF.L.U32 R8, R5, R8, RZ ;  /* 0x0000000805087219 */ /* 0x000fe400000006ff */
[----:B------:R-:W-:Y:S02]  /*13a0*/  FSETP.NEU.FTZ.AND P0, PT, R3, R4, PT ;  /* 0x000000040300720b */ /* 0x000fe40003f1d000 */
[----:B------:R-:W-:Y:S02]  /*13b0*/  SEL R4, R9, RZ, P2 ;  /* 0x000000ff09047207 */ /* 0x000fe40001000000 */
[----:B------:R-:W-:Y:S02]  /*13c0*/  ISETP.NE.AND P1, PT, R8, RZ, P1 ;  /* 0x000000ff0800720c */ /* 0x000fe40000f25270 */
[----:B------:R-:W-:Y:S02]  /*13d0*/  SHF.R.U32.HI R4, RZ, R4, R5 ;  /* 0x00000004ff047219 */ /* 0x000fe40000011605 */
[----:B------:R-:W-:-:S02]  /*13e0*/  PLOP3.LUT P0, PT, P0, P1, PT, 0xf8, 0x8f ;  /* 0x00000000008f781c */ /* 0x000fc40000703f70 */
[----:B------:R-:W-:Y:S02]  /*13f0*/  SHF.R.U32.HI R8, RZ, 0x1, R4 ;  /* 0x00000001ff087819 */ /* 0x000fe40000011604 */
[----:B------:R-:W-:-:S04]  /*1400*/  SEL R3, RZ, 0x1, !P0 ;  /* 0x00000001ff037807 */ /* 0x000fc80004000000 */
[----:B------:R-:W-:-:S04]  /*1410*/  LOP3.LUT R3, R3, 0x1, R8, 0xf8, !PT ;  /* 0x0000000103037812 */ /* 0x000fc800078ef808 */
[----:B------:R-:W-:-:S05]  /*1420*/  LOP3.LUT R3, R3, R4, RZ, 0xc0, !PT ;  /* 0x0000000403037212 */ /* 0x000fca00078ec0ff */
[----:B------:R-:W-:-:S05]  /*1430*/  IMAD.IADD R3, R8, 0x1, R3 ;  /* 0x0000000108037824 */ /* 0x000fca00078e0203 */
[----:B------:R-:W-:Y:S01]  /*1440*/  LOP3.LUT R0, R3, R0, RZ, 0xfc, !PT ;  /* 0x0000000003007212 */ /* 0x000fe200078efcff */
[----:B------:R-:W-:Y:S06]  /*1450*/  BRA `(.L_x_111) ;  /* 0x0000000000107947 */ /* 0x000fec0003800000 */
.L_x_110:
[----:B------:R-:W-:-:S04]  /*1460*/  LOP3.LUT R0, R0, 0x80000000, RZ, 0xc0, !PT ;  /* 0x8000000000007812 */ /* 0x000fc800078ec0ff */
[----:B------:R-:W-:Y:S01]  /*1470*/  LOP3.LUT R0, R0, 0x7f800000, RZ, 0xfc, !PT ;  /* 0x7f80000000007812 */ /* 0x000fe200078efcff */
[----:B------:R-:W-:Y:S06]  /*1480*/  BRA `(.L_x_111) ;  /* 0x0000000000047947 */ /* 0x000fec0003800000 */
.L_x_109:
[----:B------:R-:W-:-:S07]  /*1490*/  LEA R0, R5, R0, 0x17 ;  /* 0x0000000005007211 */ /* 0x000fce00078eb8ff */
.L_x_111:
[----:B------:R-:W-:Y:S05]  /*14a0*/  BSYNC.RECONVERGENT B2 ;  /* 0x0000000000027941 */ /* 0x000fea0003800200 */
.L_x_108:
[----:B------:R-:W-:Y:S05]  /*14b0*/  BRA `(.L_x_112) ;  /* 0x0000000000207947 */ /* 0x000fea0003800000 */
.L_x_107:
[----:B------:R-:W-:-:S04]  /*14c0*/  LOP3.LUT R0, R3, 0x80000000, R0, 0x48, !PT ;  /* 0x8000000003007812 */ /* 0x000fc800078e4800 */
[----:B------:R-:W-:Y:S01]  /*14d0*/  LOP3.LUT R0, R0, 0x7f800000, RZ, 0xfc, !PT ;  /* 0x7f80000000007812 */ /* 0x000fe200078efcff */
[----:B------:R-:W-:Y:S06]  /*14e0*/  BRA `(.L_x_112) ;  /* 0x0000000000147947 */ /* 0x000fec0003800000 */
.L_x_106:
[----:B------:R-:W-:Y:S01]  /*14f0*/  LOP3.LUT R0, R3, 0x80000000, R0, 0x48, !PT ;  /* 0x8000000003007812 */ /* 0x000fe200078e4800 */
[----:B------:R-:W-:Y:S06]  /*1500*/  BRA `(.L_x_112) ;  /* 0x00000000000c7947 */ /* 0x000fec0003800000 */
.L_x_105:
[----:B------:R-:W0:Y:S01]  /*1510*/  MUFU.RSQ R0, -QNAN ;  /* 0xffc0000000007908 */ /* 0x000e220000001400 */
[----:B------:R-:W-:Y:S05]  /*1520*/  BRA `(.L_x_112) ;  /* 0x0000000000047947 */ /* 0x000fea0003800000 */
.L_x_104:
[----:B------:R-:W-:-:S07]  /*1530*/  FADD.FTZ R0, R0, R3 ;  /* 0x0000000300007221 */ /* 0x000fce0000010000 */
.L_x_112:
[----:B------:R-:W-:Y:S05]  /*1540*/  BSYNC.RECONVERGENT B1 ;  /* 0x0000000000017941 */ /* 0x000fea0003800200 */
.L_x_102:
[----:B------:R-:W-:-:S04]  /*1550*/  HFMA2 R3, -RZ, RZ, 0, 0 ;  /* 0x00000000ff037431 */ /* 0x000fc800000001ff */
[----:B0-----:R-:W-:Y:S05]  /*1560*/  RET.REL.NODEC R2 `(_Z9QKTKernelPKfS0_Pfiii) ;  /* 0xffffffe802a47950 */ /* 0x001fea0003c3ffff */
.L_x_113:
        /* <DEDUP_REMOVED lines=9> */
.L_x_116:


//--------------------- .nv.shared.reserved.0     --------------------------
	.section	.nv.shared.reserved.0,"aw",@nobits
	.weak		__nv_reservedSMEM_offset_0_alias
	.size		__nv_reservedSMEM_offset_0_alias, 0, 64
	.other		__nv_reservedSMEM_offset_0_alias,@"STO_CUDA_RESERVED_SHARED STV_DEFAULT"
__nv_reservedSMEM_offset_0_alias:
	.zero		0
	.zero		64


//--------------------- .nv.constant0._Z8SVKernelPKfS0_Pfiii --------------------------
	.section	.nv.constant0._Z8SVKernelPKfS0_Pfiii,"a",@progbits
	.sectionflags	@""
	.align	4
.nv.constant0._Z8SVKernelPKfS0_Pfiii:
	.zero		932


//--------------------- .nv.constant0._Z13SoftmaxKernelPKfPfii --------------------------
	.section	.nv.constant0._Z13SoftmaxKernelPKfPfii,"a",@progbits
	.sectionflags	@""
	.align	4
.nv.constant0._Z13SoftmaxKernelPKfPfii:
	.zero		920


//--------------------- .nv.constant0._Z9QKTKernelPKfS0_Pfiii --------------------------
	.section	.nv.constant0._Z9QKTKernelPKfS0_Pfiii,"a",@progbits
	.sectionflags	@""
	.align	4
.nv.constant0._Z9QKTKernelPKfS0_Pfiii:
	.zero		932


//--------------------- SYMBOLS --------------------------

	.type		.nv.reservedSmem.offset0,@object
	.size		.nv.reservedSmem.offset0,0x4
